//
// Generated by NVIDIA NVVM Compiler
//
// Compiler Build ID: CL-36424714
// Cuda compilation tools, release 13.0, V13.0.88
// Based on NVVM 20.0.0
//

.version 9.0
.target sm_100
.address_size 64

	// .globl	_Z17cudaNonLocalMeansPKfPfS1_fiii
.extern .shared .align 16 .b8 patch[];

.visible .entry _Z17cudaNonLocalMeansPKfPfS1_fiii(
	.param .u64 .ptr .align 1 _Z17cudaNonLocalMeansPKfPfS1_fiii_param_0,
	.param .u64 .ptr .align 1 _Z17cudaNonLocalMeansPKfPfS1_fiii_param_1,
	.param .u64 .ptr .align 1 _Z17cudaNonLocalMeansPKfPfS1_fiii_param_2,
	.param .f32 _Z17cudaNonLocalMeansPKfPfS1_fiii_param_3,
	.param .u32 _Z17cudaNonLocalMeansPKfPfS1_fiii_param_4,
	.param .u32 _Z17cudaNonLocalMeansPKfPfS1_fiii_param_5,
	.param .u32 _Z17cudaNonLocalMeansPKfPfS1_fiii_param_6
)
{
	.reg .pred 	%p<33>;
	.reg .b32 	%r<83>;
	.reg .b32 	%f<81>;
	.reg .b64 	%rd<16>;

	ld.param.u64 	%rd3, [_Z17cudaNonLocalMeansPKfPfS1_fiii_param_0];
	ld.param.f32 	%f26, [_Z17cudaNonLocalMeansPKfPfS1_fiii_param_3];
	ld.param.u32 	%r40, [_Z17cudaNonLocalMeansPKfPfS1_fiii_param_5];
	ld.param.u32 	%r42, [_Z17cudaNonLocalMeansPKfPfS1_fiii_param_6];
	cvta.to.global.u64 	%rd1, %rd3;
	mov.u32 	%r1, %ntid.x;
	mov.u32 	%r2, %ntid.y;
	mov.u32 	%r3, %ctaid.x;
	mov.u32 	%r4, %ctaid.y;
	mul.lo.s32 	%r75, %r3, %r1;
	mov.u32 	%r6, %tid.x;
	add.s32 	%r7, %r75, %r6;
	mul.lo.s32 	%r8, %r4, %r2;
	mov.u32 	%r9, %tid.y;
	add.s32 	%r43, %r8, %r9;
	min.s32 	%r44, %r7, %r43;
	setp.lt.s32 	%p5, %r44, %r42;
	mov.pred 	%p32, 0;
	@%p5 bra 	$L__BB0_3;
	ld.param.u32 	%r71, [_Z17cudaNonLocalMeansPKfPfS1_fiii_param_4];
	not.b32 	%r11, %r42;
	add.s32 	%r45, %r71, %r11;
	setp.gt.s32 	%p7, %r7, %r45;
	@%p7 bra 	$L__BB0_3;
	add.s32 	%r46, %r40, %r11;
	setp.le.s32 	%p32, %r43, %r46;
$L__BB0_3:
	ld.param.u32 	%r72, [_Z17cudaNonLocalMeansPKfPfS1_fiii_param_4];
	setp.ge.s32 	%p8, %r7, %r72;
	setp.ge.s32 	%p9, %r43, %r40;
	not.pred 	%p10, %p32;
	or.pred  	%p11, %p9, %p10;
	or.pred  	%p12, %p8, %p11;
	mov.f32 	%f79, 0f00000000;
	mov.f32 	%f80, 0f00000000;
	@%p12 bra 	$L__BB0_9;
	mad.lo.s32 	%r47, %r40, %r7, %r43;
	mul.wide.s32 	%rd4, %r47, 4;
	add.s64 	%rd5, %rd1, %rd4;
	ld.global.f32 	%f29, [%rd5];
	mad.lo.s32 	%r48, %r6, %r2, %r9;
	shl.b32 	%r49, %r48, 2;
	mov.u32 	%r50, patch;
	add.s32 	%r51, %r50, %r49;
	st.shared.f32 	[%r51], %f29;
	add.s32 	%r12, %r75, %r1;
	setp.ge.u32 	%p13, %r75, %r12;
	@%p13 bra 	$L__BB0_9;
	add.s32 	%r13, %r8, %r2;
	mov.f32 	%f31, 0f80000000;
	div.rn.f32 	%f32, %f31, %f26;
	fma.rn.f32 	%f33, %f32, 0f3BBB989D, 0f3F000000;
	cvt.sat.f32.f32 	%f34, %f33;
	mov.f32 	%f35, 0f4B400001;
	mov.f32 	%f36, 0f437C0000;
	fma.rm.f32 	%f37, %f34, %f36, %f35;
	add.f32 	%f38, %f37, 0fCB40007F;
	neg.f32 	%f39, %f38;
	fma.rn.f32 	%f40, %f32, 0f3FB8AA3B, %f39;
	fma.rn.f32 	%f41, %f32, 0f32A57060, %f40;
	mov.b32 	%r52, %f37;
	shl.b32 	%r53, %r52, 23;
	mov.b32 	%f42, %r53;
	ex2.approx.ftz.f32 	%f43, %f41;
	mul.f32 	%f1, %f43, %f42;
	mov.f32 	%f80, 0f00000000;
	mov.f32 	%f79, %f80;
$L__BB0_6:
	mul.lo.s32 	%r15, %r75, %r40;
	mov.u32 	%r76, %r8;
$L__BB0_7:
	add.f32 	%f79, %f79, %f1;
	add.s32 	%r54, %r76, %r15;
	mul.wide.s32 	%rd6, %r54, 4;
	add.s64 	%rd7, %rd1, %rd6;
	ld.global.f32 	%f44, [%rd7];
	fma.rn.f32 	%f80, %f1, %f44, %f80;
	add.s32 	%r76, %r76, 1;
	setp.lt.u32 	%p14, %r76, %r13;
	@%p14 bra 	$L__BB0_7;
	add.s32 	%r75, %r75, 1;
	setp.ne.s32 	%p15, %r75, %r12;
	@%p15 bra 	$L__BB0_6;
$L__BB0_9:
	ld.param.u32 	%r73, [_Z17cudaNonLocalMeansPKfPfS1_fiii_param_4];
	bar.sync 	0;
	sub.s32 	%r19, %r73, %r42;
	sub.s32 	%r20, %r40, %r42;
	mov.f32 	%f45, 0f80000000;
	div.rn.f32 	%f46, %f45, %f26;
	fma.rn.f32 	%f47, %f46, 0f3BBB989D, 0f3F000000;
	cvt.sat.f32.f32 	%f48, %f47;
	mov.f32 	%f49, 0f4B400001;
	mov.f32 	%f50, 0f437C0000;
	fma.rm.f32 	%f51, %f48, %f50, %f49;
	add.f32 	%f52, %f51, 0fCB40007F;
	neg.f32 	%f53, %f52;
	fma.rn.f32 	%f54, %f46, 0f3FB8AA3B, %f53;
	fma.rn.f32 	%f10, %f46, 0f32A57060, %f54;
	mov.b32 	%r56, %f51;
	shl.b32 	%r57, %r56, 23;
	mov.b32 	%f11, %r57;
	mov.b32 	%r78, 0;
	ex2.approx.ftz.f32 	%f56, %f10;
	mul.f32 	%f57, %f56, %f11;
	mov.u32 	%r77, %r1;
$L__BB0_10:
	mul.lo.s32 	%r59, %r78, %r1;
	add.s32 	%r23, %r78, 1;
	add.s32 	%r60, %r59, %r1;
	setp.lt.u32 	%p16, %r59, %r60;
	and.pred  	%p3, %p32, %p16;
	mov.b32 	%r79, 0;
	not.pred 	%p23, %p3;
$L__BB0_11:
	setp.eq.s32 	%p17, %r78, %r3;
	setp.eq.s32 	%p18, %r79, %r4;
	or.pred  	%p19, %p17, %p18;
	@%p19 bra 	$L__BB0_22;
	ld.param.u32 	%r74, [_Z17cudaNonLocalMeansPKfPfS1_fiii_param_4];
	mad.lo.s32 	%r25, %r78, %r1, %r6;
	setp.gt.s32 	%p20, %r25, %r74;
	mul.lo.s32 	%r26, %r79, %r2;
	add.s32 	%r27, %r26, %r9;
	setp.gt.s32 	%p21, %r27, %r40;
	or.pred  	%p22, %p20, %p21;
	@%p22 bra 	$L__BB0_14;
	mad.lo.s32 	%r62, %r25, %r40, %r27;
	mul.wide.u32 	%rd8, %r62, 4;
	add.s64 	%rd9, %rd1, %rd8;
	ld.global.f32 	%f55, [%rd9];
	add.s32 	%r63, %r1, %r6;
	mad.lo.s32 	%r64, %r63, %r2, %r9;
	shl.b32 	%r65, %r64, 2;
	mov.u32 	%r66, patch;
	add.s32 	%r67, %r66, %r65;
	st.shared.f32 	[%r67], %f55;
$L__BB0_14:
	bar.sync 	0;
	@%p23 bra 	$L__BB0_22;
	setp.gt.s32 	%p24, %r42, -1;
	@%p24 bra 	$L__BB0_22;
	add.s32 	%r29, %r26, %r2;
	mov.u32 	%r80, %r59;
$L__BB0_17:
	mad.lo.s32 	%r81, %r80, %r40, %r26;
	mov.u32 	%r82, %r26;
$L__BB0_18:
	setp.gt.s32 	%p25, %r80, %r19;
	setp.gt.s32 	%p26, %r82, %r20;
	or.pred  	%p27, %p25, %p26;
	@%p27 bra 	$L__BB0_20;
	add.f32 	%f79, %f79, %f57;
	mul.wide.s32 	%rd10, %r81, 4;
	add.s64 	%rd11, %rd1, %rd10;
	ld.global.f32 	%f58, [%rd11];
	fma.rn.f32 	%f80, %f57, %f58, %f80;
$L__BB0_20:
	add.s32 	%r82, %r82, 1;
	add.s32 	%r81, %r81, 1;
	setp.lt.u32 	%p28, %r82, %r29;
	@%p28 bra 	$L__BB0_18;
	add.s32 	%r80, %r80, 1;
	setp.ne.s32 	%p29, %r80, %r77;
	@%p29 bra 	$L__BB0_17;
$L__BB0_22:
	add.s32 	%r79, %r79, 1;
	mov.u32 	%r68, %nctaid.y;
	setp.ne.s32 	%p30, %r79, %r68;
	@%p30 bra 	$L__BB0_11;
	add.s32 	%r77, %r77, %r1;
	mov.u32 	%r69, %nctaid.x;
	setp.ne.s32 	%p31, %r23, %r69;
	mov.u32 	%r78, %r23;
	@%p31 bra 	$L__BB0_10;
	ld.param.u64 	%rd15, [_Z17cudaNonLocalMeansPKfPfS1_fiii_param_1];
	div.rn.f32 	%f59, %f80, %f79;
	selp.f32 	%f60, %f59, 0f3F800000, %p32;
	cvta.to.global.u64 	%rd12, %rd15;
	mad.lo.s32 	%r70, %r40, %r7, %r43;
	mul.wide.s32 	%rd13, %r70, 4;
	add.s64 	%rd14, %rd12, %rd13;
	st.global.f32 	[%rd14], %f60;
	ret;

}


// ===== COMPILED SASS (sm_100) =====

	.target	sm_100

	.elftype	@"ET_EXEC"


//--------------------- .note.nv.tkinfo           --------------------------
	.section	.note.nv.tkinfo,"",@"SHT_NOTE"
	.sectionflags	@"SHF_NOTE_NV_TKINFO"
	.tkinfo
        /*0018*/ 	.word	0x00000002
        /*0030*/ 	.string	""
        /*0030*/ 	.string	"ptxas"
        /*0030*/ 	.string	"Cuda compilation tools, release 13.0, V13.0.88"
        /*0030*/ 	.string	"Build cuda_13.0.r13.0/compiler.36424714_0"
        /*0030*/ 	.string	"-arch sm_100 -m 64 "



//--------------------- .note.nv.cuinfo           --------------------------
	.section	.note.nv.cuinfo,"",@"SHT_NOTE"
	.sectionflags	@"SHF_NOTE_NV_CUINFO"
        /*0018*/ 	.short	0x0002
        /*001a*/ 	.short	0x0064
        /*001c*/ 	.short	0x0082
	.zero		2


//--------------------- .nv.info                  --------------------------
	.section	.nv.info,"",@"SHT_CUDA_INFO"
	.align	4


	//----- nvinfo : EIATTR_REGCOUNT
	.align		4
        /*0000*/ 	.byte	0x04, 0x2f
        /*0002*/ 	.short	(.L_1 - .L_0)
	.align		4
.L_0:
        /*0004*/ 	.word	index@(_Z17cudaNonLocalMeansPKfPfS1_fiii)
        /*0008*/ 	.word	0x0000001e


	//----- nvinfo : EIATTR_FRAME_SIZE
	.align		4
.L_1:
        /*000c*/ 	.byte	0x04, 0x11
        /*000e*/ 	.short	(.L_3 - .L_2)
	.align		4
.L_2:
        /*0010*/ 	.word	index@($__internal_0_$__cuda_sm3x_div_rn_noftz_f32_slowpath)
        /*0014*/ 	.word	0x00000000


	//----- nvinfo : EIATTR_FRAME_SIZE
	.align		4
.L_3:
        /*0018*/ 	.byte	0x04, 0x11
        /*001a*/ 	.short	(.L_5 - .L_4)
	.align		4
.L_4:
        /*001c*/ 	.word	index@(_Z17cudaNonLocalMeansPKfPfS1_fiii)
        /*0020*/ 	.word	0x00000000


	//----- nvinfo : EIATTR_MIN_STACK_SIZE
	.align		4
.L_5:
        /*0024*/ 	.byte	0x04, 0x12
        /*0026*/ 	.short	(.L_7 - .L_6)
	.align		4
.L_6:
        /*0028*/ 	.word	index@(_Z17cudaNonLocalMeansPKfPfS1_fiii)
        /*002c*/ 	.word	0x00000000
.L_7:


//--------------------- .nv.compat                --------------------------
	.section	.nv.compat,"",@"SHT_CUDA_COMPAT_INFO"
	.align	4
        /*0000*/ 	.byte	0x02, 0x09, 0x00, 0x00, 0x02, 0x02, 0x01, 0x00, 0x02, 0x05, 0x05, 0x00, 0x03, 0x07, 0x01, 0x01
        /*0010*/ 	.byte	0x02, 0x03, 0x00, 0x00, 0x02, 0x06, 0x01, 0x00, 0x04, 0x0b, 0x08, 0x00, 0x01, 0x00, 0x00, 0x00
        /*0020*/ 	.byte	0x00, 0x00, 0x00, 0x00


//--------------------- .nv.info._Z17cudaNonLocalMeansPKfPfS1_fiii --------------------------
	.section	.nv.info._Z17cudaNonLocalMeansPKfPfS1_fiii,"",@"SHT_CUDA_INFO"
	.sectionflags	@""
	.align	4


	//----- nvinfo : EIATTR_CUDA_API_VERSION
	.align		4
        /*0000*/ 	.byte	0x04, 0x37
        /*0002*/ 	.short	(.L_9 - .L_8)
.L_8:
        /*0004*/ 	.word	0x00000082


	//----- nvinfo : EIATTR_KPARAM_INFO
	.align		4
.L_9:
        /*0008*/ 	.byte	0x04, 0x17
        /*000a*/ 	.short	(.L_11 - .L_10)
.L_10:
        /*000c*/ 	.word	0x00000000
        /*0010*/ 	.short	0x0006
        /*0012*/ 	.short	0x0024
        /*0014*/ 	.byte	0x00, 0xf0, 0x11, 0x00


	//----- nvinfo : EIATTR_KPARAM_INFO
	.align		4
.L_11:
        /*0018*/ 	.byte	0x04, 0x17
        /*001a*/ 	.short	(.L_13 - .L_12)
.L_12:
        /*001c*/ 	.word	0x00000000
        /*0020*/ 	.short	0x0005
        /*0022*/ 	.short	0x0020
        /*0024*/ 	.byte	0x00, 0xf0, 0x11, 0x00


	//----- nvinfo : EIATTR_KPARAM_INFO
	.align		4
.L_13:
        /*0028*/ 	.byte	0x04, 0x17
        /*002a*/ 	.short	(.L_15 - .L_14)
.L_14:
        /*002c*/ 	.word	0x00000000
        /*0030*/ 	.short	0x0004
        /*0032*/ 	.short	0x001c
        /*0034*/ 	.byte	0x00, 0xf0, 0x11, 0x00


	//----- nvinfo : EIATTR_KPARAM_INFO
	.align		4
.L_15:
        /*0038*/ 	.byte	0x04, 0x17
        /*003a*/ 	.short	(.L_17 - .L_16)
.L_16:
        /*003c*/ 	.word	0x00000000
        /*0040*/ 	.short	0x0003
        /*0042*/ 	.short	0x0018
        /*0044*/ 	.byte	0x00, 0xf0, 0x11, 0x00


	//----- nvinfo : EIATTR_KPARAM_INFO
	.align		4
.L_17:
        /*0048*/ 	.byte	0x04, 0x17
        /*004a*/ 	.short	(.L_19 - .L_18)
.L_18:
        /*004c*/ 	.word	0x00000000
        /*0050*/ 	.short	0x0002
        /*0052*/ 	.short	0x0010
        /*0054*/ 	.byte	0x00, 0xf5, 0x21, 0x00


	//----- nvinfo : EIATTR_KPARAM_INFO
	.align		4
.L_19:
        /*0058*/ 	.byte	0x04, 0x17
        /*005a*/ 	.short	(.L_21 - .L_20)
.L_20:
        /*005c*/ 	.word	0x00000000
        /*0060*/ 	.short	0x0001
        /*0062*/ 	.short	0x0008
        /*0064*/ 	.byte	0x00, 0xf5, 0x21, 0x00


	//----- nvinfo : EIATTR_KPARAM_INFO
	.align		4
.L_21:
        /*0068*/ 	.byte	0x04, 0x17
        /*006a*/ 	.short	(.L_23 - .L_22)
.L_22:
        /*006c*/ 	.word	0x00000000
        /*0070*/ 	.short	0x0000
        /*0072*/ 	.short	0x0000
        /*0074*/ 	.byte	0x00, 0xf5, 0x21, 0x00


	//----- nvinfo : EIATTR_SPARSE_MMA_MASK
	.align		4
.L_23:
        /*0078*/ 	.byte	0x03, 0x50
        /*007a*/ 	.short	0x0000


	//----- nvinfo : EIATTR_MAXREG_COUNT
	.align		4
        /*007c*/ 	.byte	0x03, 0x1b
        /*007e*/ 	.short	0x00ff


	//----- nvinfo : EIATTR_NUM_BARRIERS
	.align		4
        /*0080*/ 	.byte	0x02, 0x4c
        /*0082*/ 	.byte	0x01
	.zero		1


	//----- nvinfo : EIATTR_MERCURY_ISA_VERSION
	.align		4
        /*0084*/ 	.byte	0x03, 0x5f
        /*0086*/ 	.short	0x0101


	//----- nvinfo : EIATTR_VRC_CTA_INIT_COUNT
	.align		4
        /*0088*/ 	.byte	0x02, 0x4a
	.zero		1
	.zero		1


	//----- nvinfo : EIATTR_EXIT_INSTR_OFFSETS
	.align		4
        /*008c*/ 	.byte	0x04, 0x1c
        /*008e*/ 	.short	(.L_25 - .L_24)


	//   ....[0]....
.L_24:
        /*0090*/ 	.word	0x00001620


	//----- nvinfo : EIATTR_CRS_STACK_SIZE
	.align		4
.L_25:
        /*0094*/ 	.byte	0x04, 0x1e
        /*0096*/ 	.short	(.L_27 - .L_26)
.L_26:
        /*0098*/ 	.word	0x00000000


	//----- nvinfo : EIATTR_CBANK_PARAM_SIZE
	.align		4
.L_27:
        /*009c*/ 	.byte	0x03, 0x19
        /*009e*/ 	.short	0x0028


	//----- nvinfo : EIATTR_PARAM_CBANK
	.align		4
        /*00a0*/ 	.byte	0x04, 0x0a
        /*00a2*/ 	.short	(.L_29 - .L_28)
	.align		4
.L_28:
        /*00a4*/ 	.word	index@(.nv.constant0._Z17cudaNonLocalMeansPKfPfS1_fiii)
        /*00a8*/ 	.short	0x0380
        /*00aa*/ 	.short	0x0028


	//----- nvinfo : EIATTR_SW_WAR
	.align		4
.L_29:
        /*00ac*/ 	.byte	0x04, 0x36
        /*00ae*/ 	.short	(.L_31 - .L_30)
.L_30:
        /*00b0*/ 	.word	0x00000008
.L_31:


//--------------------- .nv.callgraph             --------------------------
	.section	.nv.callgraph,"",@"SHT_CUDA_CALLGRAPH"
	.align	4
	.sectionentsize	8
	.align		4
        /*0000*/ 	.word	0x00000000
	.align		4
        /*0004*/ 	.word	0xffffffff
	.align		4
        /*0008*/ 	.word	0x00000000
	.align		4
        /*000c*/ 	.word	0xfffffffe
	.align		4
        /*0010*/ 	.word	0x00000000
	.align		4
        /*0014*/ 	.word	0xfffffffd
	.align		4
        /*0018*/ 	.word	0x00000000
	.align		4
        /*001c*/ 	.word	0xfffffffc


//--------------------- .text._Z17cudaNonLocalMeansPKfPfS1_fiii --------------------------
	.section	.text._Z17cudaNonLocalMeansPKfPfS1_fiii,"ax",@progbits
	.align	128
        .global         _Z17cudaNonLocalMeansPKfPfS1_fiii
        .type           _Z17cudaNonLocalMeansPKfPfS1_fiii,@function
        .size           _Z17cudaNonLocalMeansPKfPfS1_fiii,(.L_x_38 - _Z17cudaNonLocalMeansPKfPfS1_fiii)
        .other          _Z17cudaNonLocalMeansPKfPfS1_fiii,@"STO_CUDA_ENTRY STV_DEFAULT"
_Z17cudaNonLocalMeansPKfPfS1_fiii:
.text._Z17cudaNonLocalMeansPKfPfS1_fiii:
[----:B------:R-:W-:Y:S01]  /*0000*/  LDC R1, c[0x0][0x37c] ;  /* 0x0000df00ff017b82 */ /* 0x000fe20000000800 */
[----:B------:R-:W0:Y:S07]  /*0010*/  S2R R2, SR_CTAID.Y ;  /* 0x0000000000027919 */ /* 0x000e2e0000002600 */
[----:B------:R-:W1:Y:S01]  /*0020*/  S2UR UR11, SR_CTAID.X ;  /* 0x00000000000b79c3 */ /* 0x000e620000002500 */
[----:B------:R-:W1:Y:S01]  /*0030*/  LDCU UR6, c[0x0][0x360] ;  /* 0x00006c00ff0677ac */ /* 0x000e620008000800 */
[----:B------:R-:W-:Y:S01]  /*0040*/  BSSY.RECONVERGENT B0, `(.L_x_0) ;  /* 0x0000016000007945 */ /* 0x000fe20003800200 */
[----:B------:R-:W2:Y:S01]  /*0050*/  S2R R4, SR_TID.Y ;  /* 0x0000000000047919 */ /* 0x000ea20000002200 */
[----:B------:R-:W-:Y:S01]  /*0060*/  PLOP3.LUT P5, PT, PT, PT, PT, 0x8, 0x80 ;  /* 0x000000000080781c */ /* 0x000fe20003fae170 */
[----:B------:R-:W0:Y:S01]  /*0070*/  LDCU UR10, c[0x0][0x364] ;  /* 0x00006c80ff0a77ac */ /* 0x000e220008000800 */
[----:B------:R-:W3:Y:S01]  /*0080*/  S2R R3, SR_TID.X ;  /* 0x0000000000037919 */ /* 0x000ee20000002100 */
[----:B------:R-:W4:Y:S01]  /*0090*/  LDCU UR7, c[0x0][0x3a4] ;  /* 0x00007480ff0777ac */ /* 0x000f220008000800 */
[----:B------:R-:W0:Y:S01]  /*00a0*/  LDCU UR8, c[0x0][0x3a0] ;  /* 0x00007400ff0877ac */ /* 0x000e220008000800 */
[----:B-1----:R-:W-:-:S06]  /*00b0*/  UIMAD UR4, UR6, UR11, URZ ;  /* 0x0000000b060472a4 */ /* 0x002fcc000f8e02ff */
[----:B------:R-:W-:Y:S01]  /*00c0*/  MOV R16, UR4 ;  /* 0x0000000400107c02 */ /* 0x000fe20008000f00 */
[----:B0-----:R-:W-:-:S04]  /*00d0*/  IMAD R17, R2, UR10, RZ ;  /* 0x0000000a02117c24 */ /* 0x001fc8000f8e02ff */
[----:B--2---:R-:W-:Y:S01]  /*00e0*/  IMAD.IADD R9, R17, 0x1, R4 ;  /* 0x0000000111097824 */ /* 0x004fe200078e0204 */
[----:B---3--:R-:W-:-:S04]  /*00f0*/  IADD3 R8, PT, PT, R3, UR4, RZ ;  /* 0x0000000403087c10 */ /* 0x008fc8000fffe0ff */
[----:B------:R-:W-:-:S04]  /*0100*/  VIMNMX R0, PT, PT, R8, R9, PT ;  /* 0x0000000908007248 */ /* 0x000fc80003fe0100 */
[----:B----4-:R-:W-:-:S13]  /*0110*/  ISETP.GE.AND P0, PT, R0, UR7, PT ;  /* 0x0000000700007c0c */ /* 0x010fda000bf06270 */
[----:B------:R-:W-:Y:S05]  /*0120*/  @!P0 BRA `(.L_x_1) ;  /* 0x00000000001c8947 */ /* 0x000fea0003800000 */
[----:B------:R-:W0:Y:S01]  /*0130*/  LDCU UR4, c[0x0][0x39c] ;  /* 0x00007380ff0477ac */ /* 0x000e220008000800 */
[----:B------:R-:W-:-:S04]  /*0140*/  ULOP3.LUT UR5, URZ, UR7, URZ, 0x33, !UPT ;  /* 0x00000007ff057292 */ /* 0x000fc8000f8e33ff */
[----:B0-----:R-:W-:-:S06]  /*0150*/  UIADD3 UR4, UPT, UPT, UR5, UR4, URZ ;  /* 0x0000000405047290 */ /* 0x001fcc000fffe0ff */
[----:B------:R-:W-:-:S13]  /*0160*/  ISETP.GT.AND P0, PT, R8, UR4, PT ;  /* 0x0000000408007c0c */ /* 0x000fda000bf04270 */
[----:B------:R-:W0:Y:S02]  /*0170*/  @!P0 LDC R0, c[0x0][0x3a0] ;  /* 0x0000e800ff008b82 */ /* 0x000e240000000800 */
[----:B0-----:R-:W-:-:S05]  /*0180*/  @!P0 VIADD R0, R0, UR5 ;  /* 0x0000000500008c36 */ /* 0x001fca0008000000 */
[----:B------:R-:W-:-:S13]  /*0190*/  @!P0 ISETP.LE.AND P5, PT, R9, R0, PT ;  /* 0x000000000900820c */ /* 0x000fda0003fa3270 */
.L_x_1:
[----:B------:R-:W-:Y:S05]  /*01a0*/  BSYNC.RECONVERGENT B0 ;  /* 0x0000000000007941 */ /* 0x000fea0003800200 */
.L_x_0:
[----:B------:R-:W0:Y:S01]  /*01b0*/  LDCU UR4, c[0x0][0x39c] ;  /* 0x00007380ff0477ac */ /* 0x000e220008000800 */
[----:B------:R-:W-:Y:S01]  /*01c0*/  ISETP.GE.OR P0, PT, R9, UR8, !P5 ;  /* 0x0000000809007c0c */ /* 0x000fe2000ef06670 */
[----:B------:R-:W-:Y:S01]  /*01d0*/  BSSY.RECONVERGENT B0, `(.L_x_2) ;  /* 0x000007b000007945 */ /* 0x000fe20003800200 */
[----:B------:R-:W-:Y:S01]  /*01e0*/  HFMA2 R5, -RZ, RZ, 0, 0 ;  /* 0x00000000ff057431 */ /* 0x000fe200000001ff */
[----:B------:R-:W1:Y:S01]  /*01f0*/  LDCU.64 UR12, c[0x0][0x358] ;  /* 0x00006b00ff0c77ac */ /* 0x000e620008000a00 */
[----:B------:R-:W-:Y:S01]  /*0200*/  IMAD.MOV.U32 R0, RZ, RZ, RZ ;  /* 0x000000ffff007224 */ /* 0x000fe200078e00ff */
[----:B0-----:R-:W-:-:S13]  /*0210*/  ISETP.GE.OR P0, PT, R8, UR4, P0 ;  /* 0x0000000408007c0c */ /* 0x001fda0008706670 */
[----:B-1----:R-:W-:Y:S05]  /*0220*/  @P0 BRA `(.L_x_3) ;  /* 0x0000000400d40947 */ /* 0x002fea0003800000 */
[----:B------:R-:W0:Y:S01]  /*0230*/  LDC.64 R6, c[0x0][0x380] ;  /* 0x0000e000ff067b82 */ /* 0x000e220000000a00 */
[----:B------:R-:W-:-:S04]  /*0240*/  IMAD R9, R8, UR8, R9 ;  /* 0x0000000808097c24 */ /* 0x000fc8000f8e0209 */
[----:B0-----:R-:W-:-:S06]  /*0250*/  IMAD.WIDE R6, R9, 0x4, R6 ;  /* 0x0000000409067825 */ /* 0x001fcc00078e0206 */
[----:B------:R-:W2:Y:S01]  /*0260*/  LDG.E R6, desc[UR12][R6.64] ;  /* 0x0000000c06067981 */ /* 0x000ea2000c1e1900 */
[----:B------:R-:W0:Y:S01]  /*0270*/  S2UR UR5, SR_CgaCtaId ;  /* 0x00000000000579c3 */ /* 0x000e220000008800 */
[----:B------:R-:W-:Y:S01]  /*0280*/  UMOV UR4, 0x400 ;  /* 0x0000040000047882 */ /* 0x000fe20000000000 */
[----:B------:R-:W-:Y:S01]  /*0290*/  IMAD R8, R3, UR10, R4 ;  /* 0x0000000a03087c24 */ /* 0x000fe2000f8e0204 */
[----:B------:R-:W-:-:S04]  /*02a0*/  IADD3 R19, PT, PT, R16, UR6, RZ ;  /* 0x0000000610137c10 */ /* 0x000fc8000fffe0ff */
[----:B------:R-:W-:Y:S01]  /*02b0*/  ISETP.GE.U32.AND P0, PT, R16, R19, PT ;  /* 0x000000131000720c */ /* 0x000fe20003f06070 */
[----:B0-----:R-:W-:-:S06]  /*02c0*/  ULEA UR4, UR5, UR4, 0x18 ;  /* 0x0000000405047291 */ /* 0x001fcc000f8ec0ff */
[----:B------:R-:W-:-:S05]  /*02d0*/  LEA R9, R8, UR4, 0x2 ;  /* 0x0000000408097c11 */ /* 0x000fca000f8e10ff */
[----:B--2---:R0:W-:Y:S01]  /*02e0*/  STS [R9], R6 ;  /* 0x0000000609007388 */ /* 0x0041e20000000800 */
[----:B------:R-:W-:Y:S05]  /*02f0*/  @P0 BRA `(.L_x_3) ;  /* 0x0000000400a00947 */ /* 0x000fea0003800000 */
[----:B------:R-:W1:Y:S01]  /*0300*/  LDC R7, c[0x0][0x398] ;  /* 0x0000e600ff077b82 */ /* 0x000e620000000800 */
[----:B------:R-:W-:Y:S01]  /*0310*/  VIADD R18, R17, UR10 ;  /* 0x0000000a11127c36 */ /* 0x000fe20008000000 */
[----:B-1----:R-:W1:Y:S08]  /*0320*/  MUFU.RCP R0, R7 ;  /* 0x0000000700007308 */ /* 0x002e700000001000 */
[----:B------:R-:W2:Y:S01]  /*0330*/  FCHK P0, -RZ, R7 ;  /* 0x00000007ff007302 */ /* 0x000ea20000000100 */
[----:B-1----:R-:W-:-:S04]  /*0340*/  FFMA R5, R0, -R7, 1 ;  /* 0x3f80000000057423 */ /* 0x002fc80000000807 */
[----:B------:R-:W-:-:S04]  /*0350*/  FFMA R5, R0, R5, R0 ;  /* 0x0000000500057223 */ /* 0x000fc80000000000 */
[----:B------:R-:W-:-:S04]  /*0360*/  FFMA R0, -RZ, R5, RZ ;  /* 0x00000005ff007223 */ /* 0x000fc800000001ff */
[----:B0-----:R-:W-:-:S04]  /*0370*/  FFMA R6, R0, -R7, -RZ ;  /* 0x8000000700067223 */ /* 0x001fc800000008ff */
[----:B------:R-:W-:Y:S01]  /*0380*/  FFMA R0, R5, R6, R0 ;  /* 0x0000000605007223 */ /* 0x000fe20000000000 */
[----:B--2---:R-:W-:Y:S06]  /*0390*/  @!P0 BRA `(.L_x_4) ;  /* 0x0000000000188947 */ /* 0x004fec0003800000 */
[----:B------:R-:W0:Y:S01]  /*03a0*/  LDCU UR4, c[0x0][0x398] ;  /* 0x00007300ff0477ac */ /* 0x000e220008000800 */
[----:B------:R-:W-:Y:S01]  /*03b0*/  HFMA2 R6, -RZ, RZ, -0.0 , 0 ;  /* 0x80000000ff067431 */ /* 0x000fe200000001ff */
[----:B------:R-:W-:Y:S01]  /*03c0*/  MOV R8, 0x3f0 ;  /* 0x000003f000087802 */ /* 0x000fe20000000f00 */
[----:B0-----:R-:W-:-:S07]  /*03d0*/  IMAD.U32 R7, RZ, RZ, UR4 ;  /* 0x00000004ff077e24 */ /* 0x001fce000f8e00ff */
[----:B------:R-:W-:Y:S05]  /*03e0*/  CALL.REL.NOINC `($__internal_0_$__cuda_sm3x_div_rn_noftz_f32_slowpath) ;  /* 0x0000001000907944 */ /* 0x000fea0003c00000 */
[----:B------:R-:W-:-:S07]  /*03f0*/  MOV R0, R6 ;  /* 0x0000000600007202 */ /* 0x000fce0000000f00 */
.L_x_4:
[----:B------:R-:W-:Y:S02]  /*0400*/  HFMA2 R6, -RZ, RZ, 3.7421875, 0 ;  /* 0x437c0000ff067431 */ /* 0x000fe400000001ff */
[----:B------:R-:W-:-:S04]  /*0410*/  IMAD.MOV.U32 R5, RZ, RZ, 0x3bbb989d ;  /* 0x3bbb989dff057424 */ /* 0x000fc800078e00ff */
[----:B------:R-:W-:-:S04]  /*0420*/  FFMA.SAT R5, R0, R5, 0.5 ;  /* 0x3f00000000057423 */ /* 0x000fc80000002005 */
[----:B------:R-:W-:-:S04]  /*0430*/  FFMA.RM R5, R5, R6, 12582913 ;  /* 0x4b40000105057423 */ /* 0x000fc80000004006 */
[C---:B------:R-:W-:Y:S01]  /*0440*/  FADD R7, R5.reuse, -12583039 ;  /* 0xcb40007f05077421 */ /* 0x040fe20000000000 */
[----:B------:R-:W-:Y:S02]  /*0450*/  IMAD.SHL.U32 R21, R5, 0x800000, RZ ;  /* 0x0080000005157824 */ /* 0x000fe400078e00ff */
[----:B------:R-:W-:Y:S02]  /*0460*/  IMAD.MOV.U32 R5, RZ, RZ, RZ ;  /* 0x000000ffff057224 */ /* 0x000fe400078e00ff */
[----:B------:R-:W-:-:S04]  /*0470*/  FFMA R7, R0, 1.4426950216293334961, -R7 ;  /* 0x3fb8aa3b00077823 */ /* 0x000fc80000000807 */
[----:B------:R-:W-:Y:S01]  /*0480*/  FFMA R7, R0, 1.925963033500011079e-08, R7 ;  /* 0x32a5706000077823 */ /* 0x000fe20000000007 */
[----:B------:R-:W-:-:S03]  /*0490*/  MOV R0, RZ ;  /* 0x000000ff00007202 */ /* 0x000fc60000000f00 */
[----:B------:R-:W0:Y:S02]  /*04a0*/  MUFU.EX2 R6, R7 ;  /* 0x0000000700067308 */ /* 0x000e240000000800 */
[----:B0-----:R-:W-:-:S07]  /*04b0*/  FMUL R21, R21, R6 ;  /* 0x0000000615157220 */ /* 0x001fce0000400000 */
.L_x_9:
[----:B------:R-:W-:Y:S02]  /*04c0*/  ISETP.GE.U32.AND P2, PT, R17, R18, PT ;  /* 0x000000121100720c */ /* 0x000fe40003f46070 */
[----:B------:R-:W-:-:S11]  /*04d0*/  MOV R23, R17 ;  /* 0x0000001100177202 */ /* 0x000fd60000000f00 */
[----:B------:R-:W0:Y:S08]  /*04e0*/  @P2 LDC R9, c[0x0][0x3a0] ;  /* 0x0000e800ff092b82 */ /* 0x000e300000000800 */
[----:B------:R-:W1:Y:S01]  /*04f0*/  @P2 LDC.64 R6, c[0x0][0x380] ;  /* 0x0000e000ff062b82 */ /* 0x000e620000000a00 */
[----:B0-----:R-:W-:-:S04]  /*0500*/  @P2 IMAD R9, R16, R9, R23 ;  /* 0x0000000910092224 */ /* 0x001fc800078e0217 */
[----:B-1----:R-:W-:-:S06]  /*0510*/  @P2 IMAD.WIDE R6, R9, 0x4, R6 ;  /* 0x0000000409062825 */ /* 0x002fcc00078e0206 */
[----:B------:R-:W2:Y:S01]  /*0520*/  @P2 LDG.E R6, desc[UR12][R6.64] ;  /* 0x0000000c06062981 */ /* 0x000ea2000c1e1900 */
[----:B------:R-:W-:Y:S01]  /*0530*/  @P2 VIADD R23, R23, 0x1 ;  /* 0x0000000117172836 */ /* 0x000fe20000000000 */
[----:B------:R-:W-:Y:S01]  /*0540*/  PLOP3.LUT P0, PT, P2, PT, PT, 0x8, 0x80 ;  /* 0x000000000080781c */ /* 0x000fe2000170e170 */
[----:B------:R-:W-:-:S03]  /*0550*/  @P2 FADD R5, R5, R21 ;  /* 0x0000001505052221 */ /* 0x000fc60000000000 */
[CC--:B------:R-:W-:Y:S02]  /*0560*/  ISETP.GT.U32.AND P1, PT, R18.reuse, R23.reuse, PT ;  /* 0x000000171200720c */ /* 0x0c0fe40003f24070 */
[----:B------:R-:W-:-:S04]  /*0570*/  IADD3 R8, PT, PT, R18, -R23, RZ ;  /* 0x8000001712087210 */ /* 0x000fc80007ffe0ff */
[----:B------:R-:W-:Y:S01]  /*0580*/  ISETP.LE.U32.OR P1, PT, R8, 0x3, !P1 ;  /* 0x000000030800780c */ /* 0x000fe20004f23470 */
[----:B--2---:R-:W-:-:S12]  /*0590*/  @P2 FFMA R0, R21, R6, R0 ;  /* 0x0000000615002223 */ /* 0x004fd80000000000 */
[----:B------:R-:W-:Y:S05]  /*05a0*/  @P1 BRA `(.L_x_5) ;  /* 0x0000000000781947 */ /* 0x000fea0003800000 */
[----:B------:R-:W0:Y:S01]  /*05b0*/  LDC.64 R6, c[0x0][0x380] ;  /* 0x0000e000ff067b82 */ /* 0x000e220000000a00 */
[----:B------:R-:W-:Y:S01]  /*05c0*/  PLOP3.LUT P0, PT, PT, PT, PT, 0x8, 0x80 ;  /* 0x000000000080781c */ /* 0x000fe20003f0e170 */
[----:B------:R-:W-:-:S12]  /*05d0*/  VIADD R20, R18, 0xfffffffd ;  /* 0xfffffffd12147836 */ /* 0x000fd80000000000 */
.L_x_6:
[----:B------:R-:W1:Y:S01]  /*05e0*/  LDCU UR4, c[0x0][0x3a0] ;  /* 0x00007400ff0477ac */ /* 0x000e620008000800 */
[C---:B------:R-:W-:Y:S01]  /*05f0*/  IADD3 R9, PT, PT, R23.reuse, 0x1, RZ ;  /* 0x0000000117097810 */ /* 0x040fe20007ffe0ff */
[C---:B------:R-:W-:Y:S01]  /*0600*/  VIADD R11, R23.reuse, 0x2 ;  /* 0x00000002170b7836 */ /* 0x040fe20000000000 */
[----:B------:R-:W-:Y:S01]  /*0610*/  IADD3 R15, PT, PT, R23, 0x3, RZ ;  /* 0x00000003170f7810 */ /* 0x000fe20007ffe0ff */
[C---:B-1----:R-:W-:Y:S02]  /*0620*/  IMAD R13, R16.reuse, UR4, R23 ;  /* 0x00000004100d7c24 */ /* 0x042fe4000f8e0217 */
[----:B------:R-:W-:Y:S02]  /*0630*/  IMAD R9, R16, UR4, R9 ;  /* 0x0000000410097c24 */ /* 0x000fe4000f8e0209 */
[----:B0-----:R-:W-:-:S04]  /*0640*/  IMAD.WIDE R12, R13, 0x4, R6 ;  /* 0x000000040d0c7825 */ /* 0x001fc800078e0206 */
[C---:B------:R-:W-:Y:S02]  /*0650*/  IMAD R11, R16.reuse, UR4, R11 ;  /* 0x00000004100b7c24 */ /* 0x040fe4000f8e020b */
[----:B------:R-:W-:Y:S01]  /*0660*/  IMAD.WIDE R8, R9, 0x4, R6 ;  /* 0x0000000409087825 */ /* 0x000fe200078e0206 */
[----:B------:R-:W2:Y:S03]  /*0670*/  LDG.E R12, desc[UR12][R12.64] ;  /* 0x0000000c0c0c7981 */ /* 0x000ea6000c1e1900 */
[----:B------:R-:W-:Y:S02]  /*0680*/  IMAD R15, R16, UR4, R15 ;  /* 0x00000004100f7c24 */ /* 0x000fe4000f8e020f */
[--C-:B------:R-:W-:Y:S01]  /*0690*/  IMAD.WIDE R10, R11, 0x4, R6.reuse ;  /* 0x000000040b0a7825 */ /* 0x100fe200078e0206 */
[----:B------:R-:W3:Y:S03]  /*06a0*/  LDG.E R9, desc[UR12][R8.64] ;  /* 0x0000000c08097981 */ /* 0x000ee6000c1e1900 */
[----:B------:R-:W-:-:S02]  /*06b0*/  IMAD.WIDE R14, R15, 0x4, R6 ;  /* 0x000000040f0e7825 */ /* 0x000fc400078e0206 */
[----:B------:R-:W4:Y:S04]  /*06c0*/  LDG.E R11, desc[UR12][R10.64] ;  /* 0x0000000c0a0b7981 */ /* 0x000f28000c1e1900 */
[----:B------:R-:W5:Y:S01]  /*06d0*/  LDG.E R15, desc[UR12][R14.64] ;  /* 0x0000000c0e0f7981 */ /* 0x000f62000c1e1900 */
[----:B------:R-:W-:Y:S02]  /*06e0*/  VIADD R23, R23, 0x4 ;  /* 0x0000000417177836 */ /* 0x000fe40000000000 */
[----:B------:R-:W-:-:S03]  /*06f0*/  FADD R22, R21, R5 ;  /* 0x0000000515167221 */ /* 0x000fc60000000000 */
[----:B------:R-:W-:Y:S01]  /*0700*/  ISETP.GE.U32.AND P1, PT, R23, R20, PT ;  /* 0x000000141700720c */ /* 0x000fe20003f26070 */
[----:B------:R-:W-:-:S04]  /*0710*/  FADD R22, R21, R22 ;  /* 0x0000001615167221 */ /* 0x000fc80000000000 */
[----:B------:R-:W-:-:S04]  /*0720*/  FADD R22, R21, R22 ;  /* 0x0000001615167221 */ /* 0x000fc80000000000 */
[C---:B------:R-:W-:Y:S01]  /*0730*/  FADD R5, R21.reuse, R22 ;  /* 0x0000001615057221 */ /* 0x040fe20000000000 */
[----:B--2---:R-:W-:-:S04]  /*0740*/  FFMA R0, R21, R12, R0 ;  /* 0x0000000c15007223 */ /* 0x004fc80000000000 */
[----:B---3--:R-:W-:-:S04]  /*0750*/  FFMA R0, R21, R9, R0 ;  /* 0x0000000915007223 */ /* 0x008fc80000000000 */
[----:B----4-:R-:W-:-:S04]  /*0760*/  FFMA R0, R21, R11, R0 ;  /* 0x0000000b15007223 */ /* 0x010fc80000000000 */
[----:B-----5:R-:W-:Y:S01]  /*0770*/  FFMA R0, R21, R15, R0 ;  /* 0x0000000f15007223 */ /* 0x020fe20000000000 */
[----:B------:R-:W-:Y:S06]  /*0780*/  @!P1 BRA `(.L_x_6) ;  /* 0xfffffffc00949947 */ /* 0x000fec000383ffff */
.L_x_5:
[CC--:B------:R-:W-:Y:S02]  /*0790*/  ISETP.GT.U32.AND P1, PT, R18.reuse, R23.reuse, PT ;  /* 0x000000171200720c */ /* 0x0c0fe40003f24070 */
[----:B------:R-:W-:-:S04]  /*07a0*/  IADD3 R6, PT, PT, R18, -R23, RZ ;  /* 0x8000001712067210 */ /* 0x000fc80007ffe0ff */
[----:B------:R-:W-:-:S13]  /*07b0*/  ISETP.LE.U32.OR P1, PT, R6, 0x1, !P1 ;  /* 0x000000010600780c */ /* 0x000fda0004f23470 */
[----:B------:R-:W-:Y:S05]  /*07c0*/  @P1 BRA `(.L_x_7) ;  /* 0x00000000003c1947 */ /* 0x000fea0003800000 */
[----:B------:R-:W0:Y:S01]  /*07d0*/  LDC.64 R8, c[0x0][0x380] ;  /* 0x0000e000ff087b82 */ /* 0x000e220000000a00 */
[----:B------:R-:W1:Y:S01]  /*07e0*/  LDCU UR4, c[0x0][0x3a0] ;  /* 0x00007400ff0477ac */ /* 0x000e620008000800 */
[----:B------:R-:W-:Y:S02]  /*07f0*/  VIADD R11, R23, 0x1 ;  /* 0x00000001170b7836 */ /* 0x000fe40000000000 */
[C---:B-1----:R-:W-:Y:S02]  /*0800*/  IMAD R7, R16.reuse, UR4, R23 ;  /* 0x0000000410077c24 */ /* 0x042fe4000f8e0217 */
[----:B------:R-:W-:Y:S02]  /*0810*/  IMAD R11, R16, UR4, R11 ;  /* 0x00000004100b7c24 */ /* 0x000fe4000f8e020b */
[----:B0-----:R-:W-:-:S04]  /*0820*/  IMAD.WIDE R6, R7, 0x4, R8 ;  /* 0x0000000407067825 */ /* 0x001fc800078e0208 */
[----:B------:R-:W-:Y:S02]  /*0830*/  IMAD.WIDE R8, R11, 0x4, R8 ;  /* 0x000000040b087825 */ /* 0x000fe400078e0208 */
[----:B------:R-:W2:Y:S04]  /*0840*/  LDG.E R6, desc[UR12][R6.64] ;  /* 0x0000000c06067981 */ /* 0x000ea8000c1e1900 */
[----:B------:R-:W3:Y:S01]  /*0850*/  LDG.E R9, desc[UR12][R8.64] ;  /* 0x0000000c08097981 */ /* 0x000ee2000c1e1900 */
[----:B------:R-:W-:Y:S01]  /*0860*/  FADD R10, R5, R21 ;  /* 0x00000015050a7221 */ /* 0x000fe20000000000 */
[----:B------:R-:W-:Y:S02]  /*0870*/  PLOP3.LUT P0, PT, PT, PT, PT, 0x8, 0x80 ;  /* 0x000000000080781c */ /* 0x000fe40003f0e170 */
[----:B------:R-:W-:Y:S01]  /*0880*/  IADD3 R23, PT, PT, R23, 0x2, RZ ;  /* 0x0000000217177810 */ /* 0x000fe20007ffe0ff */
[C---:B------:R-:W-:Y:S01]  /*0890*/  FADD R5, R21.reuse, R10 ;  /* 0x0000000a15057221 */ /* 0x040fe20000000000 */
[----:B--2---:R-:W-:-:S04]  /*08a0*/  FFMA R0, R21, R6, R0 ;  /* 0x0000000615007223 */ /* 0x004fc80000000000 */
[----:B---3--:R-:W-:-:S07]  /*08b0*/  FFMA R0, R21, R9, R0 ;  /* 0x0000000915007223 */ /* 0x008fce0000000000 */
.L_x_7:
[----:B------:R-:W-:-:S13]  /*08c0*/  ISETP.LT.U32.OR P0, PT, R23, R18, P0 ;  /* 0x000000121700720c */ /* 0x000fda0000701470 */
[----:B------:R-:W-:Y:S05]  /*08d0*/  @!P0 BRA `(.L_x_8) ;  /* 0x00000000001c8947 */ /* 0x000fea0003800000 */
[----:B------:R-:W0:Y:S01]  /*08e0*/  LDC.64 R6, c[0x0][0x380] ;  /* 0x0000e000ff067b82 */ /* 0x000e220000000a00 */
[----:B------:R-:W1:Y:S02]  /*08f0*/  LDCU UR4, c[0x0][0x3a0] ;  /* 0x00007400ff0477ac */ /* 0x000e640008000800 */
[----:B-1----:R-:W-:-:S04]  /*0900*/  IMAD R9, R16, UR4, R23 ;  /* 0x0000000410097c24 */ /* 0x002fc8000f8e0217 */
[----:B0-----:R-:W-:-:S06]  /*0910*/  IMAD.WIDE R6, R9, 0x4, R6 ;  /* 0x0000000409067825 */ /* 0x001fcc00078e0206 */
[----:B------:R-:W2:Y:S01]  /*0920*/  LDG.E R6, desc[UR12][R6.64] ;  /* 0x0000000c06067981 */ /* 0x000ea2000c1e1900 */
[----:B------:R-:W-:Y:S01]  /*0930*/  FADD R5, R5, R21 ;  /* 0x0000001505057221 */ /* 0x000fe20000000000 */
[----:B--2---:R-:W-:-:S07]  /*0940*/  FFMA R0, R21, R6, R0 ;  /* 0x0000000615007223 */ /* 0x004fce0000000000 */
.L_x_8:
[----:B------:R-:W-:-:S05]  /*0950*/  VIADD R16, R16, 0x1 ;  /* 0x0000000110107836 */ /* 0x000fca0000000000 */
[----:B------:R-:W-:-:S13]  /*0960*/  ISETP.NE.AND P0, PT, R16, R19, PT ;  /* 0x000000131000720c */ /* 0x000fda0003f05270 */
[----:B------:R-:W-:Y:S05]  /*0970*/  @P0 BRA `(.L_x_9) ;  /* 0xfffffff800d00947 */ /* 0x000fea000383ffff */
.L_x_3:
[----:B------:R-:W-:Y:S05]  /*0980*/  BSYNC.RECONVERGENT B0 ;  /* 0x0000000000007941 */ /* 0x000fea0003800200 */
.L_x_2:
[----:B------:R-:W0:Y:S02]  /*0990*/  LDC R7, c[0x0][0x398] ;  /* 0x0000e600ff077b82 */ /* 0x000e240000000800 */
[----:B0-----:R-:W0:Y:S06]  /*09a0*/  MUFU.RCP R6, R7 ;  /* 0x0000000700067308 */ /* 0x001e2c0000001000 */
[----:B------:R-:W-:Y:S06]  /*09b0*/  BAR.SYNC.DEFER_BLOCKING 0x0 ;  /* 0x0000000000007b1d */ /* 0x000fec0000010000 */
[----:B------:R-:W1:Y:S01]  /*09c0*/  FCHK P0, -RZ, R7 ;  /* 0x00000007ff007302 */ /* 0x000e620000000100 */
[----:B0-----:R-:W-:-:S04]  /*09d0*/  FFMA R9, R6, -R7, 1 ;  /* 0x3f80000006097423 */ /* 0x001fc80000000807 */
[----:B------:R-:W-:-:S04]  /*09e0*/  FFMA R9, R6, R9, R6 ;  /* 0x0000000906097223 */ /* 0x000fc80000000006 */
[----:B------:R-:W-:-:S04]  /*09f0*/  FFMA R6, -RZ, R9, RZ ;  /* 0x00000009ff067223 */ /* 0x000fc800000001ff */
[----:B------:R-:W-:-:S04]  /*0a00*/  FFMA R8, R6, -R7, -RZ ;  /* 0x8000000706087223 */ /* 0x000fc800000008ff */
[----:B------:R-:W-:Y:S01]  /*0a10*/  FFMA R6, R9, R8, R6 ;  /* 0x0000000809067223 */ /* 0x000fe20000000006 */
[----:B-1----:R-:W-:Y:S06]  /*0a20*/  @!P0 BRA `(.L_x_10) ;  /* 0x0000000000148947 */ /* 0x002fec0003800000 */
[----:B------:R-:W0:Y:S01]  /*0a30*/  LDCU UR4, c[0x0][0x398] ;  /* 0x00007300ff0477ac */ /* 0x000e220008000800 */
[----:B------:R-:W-:Y:S01]  /*0a40*/  HFMA2 R6, -RZ, RZ, -0.0 , 0 ;  /* 0x80000000ff067431 */ /* 0x000fe200000001ff */
[----:B------:R-:W-:Y:S01]  /*0a50*/  MOV R8, 0xa80 ;  /* 0x00000a8000087802 */ /* 0x000fe20000000f00 */
[----:B0-----:R-:W-:-:S07]  /*0a60*/  IMAD.U32 R7, RZ, RZ, UR4 ;  /* 0x00000004ff077e24 */ /* 0x001fce000f8e00ff */
[----:B------:R-:W-:Y:S05]  /*0a70*/  CALL.REL.NOINC `($__internal_0_$__cuda_sm3x_div_rn_noftz_f32_slowpath) ;  /* 0x0000000800ec7944 */ /* 0x000fea0003c00000 */
.L_x_10:
[----:B------:R-:W-:Y:S01]  /*0a80*/  MOV R7, 0x3bbb989d ;  /* 0x3bbb989d00077802 */ /* 0x000fe20000000f00 */
[----:B------:R-:W-:Y:S01]  /*0a90*/  IMAD.MOV.U32 R8, RZ, RZ, 0x437c0000 ;  /* 0x437c0000ff087424 */ /* 0x000fe200078e00ff */
[----:B------:R-:W0:Y:S03]  /*0aa0*/  LDCU.64 UR8, c[0x0][0x3a0] ;  /* 0x00007400ff0877ac */ /* 0x000e260008000a00 */
[----:B------:R-:W-:Y:S01]  /*0ab0*/  FFMA.SAT R7, R6, R7, 0.5 ;  /* 0x3f00000006077423 */ /* 0x000fe20000002007 */
[----:B------:R-:W1:Y:S03]  /*0ac0*/  LDCU UR7, c[0x0][0x39c] ;  /* 0x00007380ff0777ac */ /* 0x000e660008000800 */
[----:B------:R-:W-:Y:S01]  /*0ad0*/  FFMA.RM R7, R7, R8, 12582913 ;  /* 0x4b40000107077423 */ /* 0x000fe20000004008 */
[----:B------:R-:W-:-:S03]  /*0ae0*/  UMOV UR4, UR6 ;  /* 0x0000000600047c82 */ /* 0x000fc60008000000 */
[C---:B------:R-:W-:Y:S01]  /*0af0*/  FADD R9, R7.reuse, -12583039 ;  /* 0xcb40007f07097421 */ /* 0x040fe20000000000 */
[----:B------:R-:W-:-:S03]  /*0b00*/  SHF.L.U32 R7, R7, 0x17, RZ ;  /* 0x0000001707077819 */ /* 0x000fc600000006ff */
[----:B------:R-:W-:Y:S01]  /*0b10*/  FFMA R9, R6, 1.4426950216293334961, -R9 ;  /* 0x3fb8aa3b06097823 */ /* 0x000fe20000000809 */
[----:B0-----:R-:W-:-:S03]  /*0b20*/  UIADD3 UR5, UPT, UPT, -UR9, UR8, URZ ;  /* 0x0000000809057290 */ /* 0x001fc6000fffe1ff */
[----:B------:R-:W-:Y:S01]  /*0b30*/  FFMA R9, R6, 1.925963033500011079e-08, R9 ;  /* 0x32a5706006097823 */ /* 0x000fe20000000009 */
[----:B-1----:R-:W-:-:S03]  /*0b40*/  UIADD3 UR7, UPT, UPT, -UR9, UR7, URZ ;  /* 0x0000000709077290 */ /* 0x002fc6000fffe1ff */
[----:B------:R-:W0:Y:S02]  /*0b50*/  MUFU.EX2 R6, R9 ;  /* 0x0000000900067308 */ /* 0x000e240000000800 */
[----:B0-----:R-:W-:Y:S01]  /*0b60*/  FMUL R7, R7, R6 ;  /* 0x0000000607077220 */ /* 0x001fe20000400000 */
[----:B------:R-:W-:-:S07]  /*0b70*/  IMAD.MOV.U32 R6, RZ, RZ, RZ ;  /* 0x000000ffff067224 */ /* 0x000fce00078e00ff */
.L_x_23:
[----:B------:R-:W-:Y:S02]  /*0b80*/  IMAD R8, R6, UR6, RZ ;  /* 0x0000000606087c24 */ /* 0x000fe4000f8e02ff */
[----:B------:R-:W-:-:S03]  /*0b90*/  HFMA2 R11, -RZ, RZ, 0, 0 ;  /* 0x00000000ff0b7431 */ /* 0x000fc600000001ff */
[----:B------:R-:W-:-:S04]  /*0ba0*/  IADD3 R9, PT, PT, R8, UR6, RZ ;  /* 0x0000000608097c10 */ /* 0x000fc8000fffe0ff */
[----:B------:R-:W-:Y:S01]  /*0bb0*/  ISETP.LT.U32.AND P6, PT, R8, R9, P5 ;  /* 0x000000090800720c */ /* 0x000fe20002fc1070 */
[----:B0-----:R-:W-:-:S12]  /*0bc0*/  VIADD R9, R6, 0x1 ;  /* 0x0000000106097836 */ /* 0x001fd80000000000 */
.L_x_22:
[----:B------:R-:W-:-:S04]  /*0bd0*/  ISETP.NE.AND P0, PT, R11, R2, PT ;  /* 0x000000020b00720c */ /* 0x000fc80003f05270 */
[----:B------:R-:W-:-:S13]  /*0be0*/  ISETP.EQ.OR P0, PT, R6, UR11, !P0 ;  /* 0x0000000b06007c0c */ /* 0x000fda000c702670 */
[----:B0-----:R-:W-:Y:S05]  /*0bf0*/  @P0 BRA `(.L_x_11) ;  /* 0x0000000400f80947 */ /* 0x001fea0003800000 */
[----:B------:R-:W0:Y:S01]  /*0c00*/  LDCU UR14, c[0x0][0x3a0] ;  /* 0x00007400ff0e77ac */ /* 0x000e220008000800 */
[----:B------:R-:W-:Y:S01]  /*0c10*/  IMAD R21, R11, UR10, RZ ;  /* 0x0000000a0b157c24 */ /* 0x000fe2000f8e02ff */
[----:B------:R-:W1:Y:S01]  /*0c20*/  LDC R14, c[0x0][0x3a4] ;  /* 0x0000e900ff0e7b82 */ /* 0x000e620000000800 */
[----:B------:R-:W-:Y:S01]  /*0c30*/  IMAD R15, R6, UR6, R3 ;  /* 0x00000006060f7c24 */ /* 0x000fe2000f8e0203 */
[----:B------:R-:W2:Y:S01]  /*0c40*/  LDCU UR8, c[0x0][0x39c] ;  /* 0x00007380ff0877ac */ /* 0x000ea20008000800 */
[----:B------:R-:W-:Y:S01]  /*0c50*/  IMAD.IADD R10, R21, 0x1, R4 ;  /* 0x00000001150a7824 */ /* 0x000fe200078e0204 */
[----:B------:R-:W-:Y:S04]  /*0c60*/  BSSY.RECONVERGENT B0, `(.L_x_12) ;  /* 0x000000f000007945 */ /* 0x000fe80003800200 */
[----:B0-----:R-:W-:-:S04]  /*0c70*/  ISETP.GT.AND P0, PT, R10, UR14, PT ;  /* 0x0000000e0a007c0c */ /* 0x001fc8000bf04270 */
[----:B--2---:R-:W-:-:S13]  /*0c80*/  ISETP.GT.OR P0, PT, R15, UR8, P0 ;  /* 0x000000080f007c0c */ /* 0x004fda0008704670 */
[----:B------:R-:W-:Y:S05]  /*0c90*/  @P0 BRA `(.L_x_13) ;  /* 0x00000000002c0947 */ /* 0x000fea0003800000 */
[----:B------:R-:W0:Y:S01]  /*0ca0*/  LDC.64 R12, c[0x0][0x380] ;  /* 0x0000e000ff0c7b82 */ /* 0x000e220000000a00 */
[----:B------:R-:W-:-:S04]  /*0cb0*/  IMAD R15, R15, UR14, R10 ;  /* 0x0000000e0f0f7c24 */ /* 0x000fc8000f8e020a */
[----:B0-----:R-:W-:-:S06]  /*0cc0*/  IMAD.WIDE.U32 R12, R15, 0x4, R12 ;  /* 0x000000040f0c7825 */ /* 0x001fcc00078e000c */
[----:B------:R-:W2:Y:S01]  /*0cd0*/  LDG.E R12, desc[UR12][R12.64] ;  /* 0x0000000c0c0c7981 */ /* 0x000ea2000c1e1900 */
[----:B------:R-:W0:Y:S01]  /*0ce0*/  S2UR UR9, SR_CgaCtaId ;  /* 0x00000000000979c3 */ /* 0x000e220000008800 */
[----:B------:R-:W-:Y:S01]  /*0cf0*/  IADD3 R15, PT, PT, R3, UR6, RZ ;  /* 0x00000006030f7c10 */ /* 0x000fe2000fffe0ff */
[----:B------:R-:W-:-:S04]  /*0d00*/  UMOV UR8, 0x400 ;  /* 0x0000040000087882 */ /* 0x000fc80000000000 */
[----:B------:R-:W-:Y:S01]  /*0d10*/  IMAD R15, R15, UR10, R4 ;  /* 0x0000000a0f0f7c24 */ /* 0x000fe2000f8e0204 */
[----:B0-----:R-:W-:-:S06]  /*0d20*/  ULEA UR8, UR9, UR8, 0x18 ;  /* 0x0000000809087291 */ /* 0x001fcc000f8ec0ff */
[----:B------:R-:W-:-:S05]  /*0d30*/  LEA R15, R15, UR8, 0x2 ;  /* 0x000000080f0f7c11 */ /* 0x000fca000f8e10ff */
[----:B--2---:R0:W-:Y:S02]  /*0d40*/  STS [R15], R12 ;  /* 0x0000000c0f007388 */ /* 0x0041e40000000800 */
.L_x_13:
[----:B------:R-:W-:Y:S05]  /*0d50*/  BSYNC.RECONVERGENT B0 ;  /* 0x0000000000007941 */ /* 0x000fea0003800200 */
.L_x_12:
[----:B------:R-:W-:Y:S01]  /*0d60*/  BAR.SYNC.DEFER_BLOCKING 0x0 ;  /* 0x0000000000007b1d */ /* 0x000fe20000010000 */
[----:B-1----:R-:W-:-:S05]  /*0d70*/  ISETP.GT.OR P0, PT, R14, -0x1, !P6 ;  /* 0xffffffff0e00780c */ /* 0x002fca0007704670 */
[----:B------:R-:W-:Y:S08]  /*0d80*/  BSSY.RECONVERGENT B0, `(.L_x_11) ;  /* 0x0000065000007945 */ /* 0x000ff00003800200 */
[----:B------:R-:W-:Y:S05]  /*0d90*/  @P0 BRA `(.L_x_14) ;  /* 0x00000004008c0947 */ /* 0x000fea0003800000 */
[----:B------:R-:W-:Y:S01]  /*0da0*/  VIADD R10, R21, UR10 ;  /* 0x0000000a150a7c36 */ /* 0x000fe20008000000 */
[----:B------:R-:W-:-:S07]  /*0db0*/  MOV R20, R8 ;  /* 0x0000000800147202 */ /* 0x000fce0000000f00 */
.L_x_21:
[----:B------:R-:W1:Y:S01]  /*0dc0*/  LDC R23, c[0x0][0x3a0] ;  /* 0x0000e800ff177b82 */ /* 0x000e620000000800 */
[----:B------:R-:W-:Y:S01]  /*0dd0*/  ISETP.GE.U32.AND P1, PT, R21, R10, PT ;  /* 0x0000000a1500720c */ /* 0x000fe20003f26070 */
[--C-:B------:R-:W-:Y:S01]  /*0de0*/  IMAD.MOV.U32 R25, RZ, RZ, R21.reuse ;  /* 0x000000ffff197224 */ /* 0x100fe200078e0015 */
[----:B------:R-:W-:Y:S01]  /*0df0*/  PLOP3.LUT P0, PT, PT, PT, PT, 0x80, 0x8 ;  /* 0x000000000008781c */ /* 0x000fe20003f0f070 */
[----:B-1----:R-:W-:-:S10]  /*0e00*/  IMAD R23, R20, R23, R21 ;  /* 0x0000001714177224 */ /* 0x002fd400078e0215 */
[----:B------:R-:W-:Y:S05]  /*0e10*/  @!P1 BRA `(.L_x_15) ;  /* 0x00000000002c9947 */ /* 0x000fea0003800000 */
[----:B------:R-:W-:-:S04]  /*0e20*/  ISETP.GT.AND P0, PT, R25, UR5, PT ;  /* 0x0000000519007c0c */ /* 0x000fc8000bf04270 */
[----:B------:R-:W-:Y:S02]  /*0e30*/  ISETP.GT.OR P1, PT, R20, UR7, P0 ;  /* 0x0000000714007c0c */ /* 0x000fe40008724670 */
[----:B------:R-:W-:-:S11]  /*0e40*/  PLOP3.LUT P0, PT, PT, PT, PT, 0x8, 0x80 ;  /* 0x000000000080781c */ /* 0x000fd60003f0e170 */
[----:B------:R-:W-:Y:S05]  /*0e50*/  @P1 BRA `(.L_x_16) ;  /* 0x0000000000141947 */ /* 0x000fea0003800000 */
[----:B0-----:R-:W0:Y:S02]  /*0e60*/  LDC.64 R12, c[0x0][0x380] ;  /* 0x0000e000ff0c7b82 */ /* 0x001e240000000a00 */
[----:B0-----:R-:W-:-:S06]  /*0e70*/  IMAD.WIDE R12, R23, 0x4, R12 ;  /* 0x00000004170c7825 */ /* 0x001fcc00078e020c */
[----:B------:R-:W2:Y:S01]  /*0e80*/  LDG.E R12, desc[UR12][R12.64] ;  /* 0x0000000c0c0c7981 */ /* 0x000ea2000c1e1900 */
[----:B------:R-:W-:Y:S01]  /*0e90*/  FADD R5, R5, R7 ;  /* 0x0000000705057221 */ /* 0x000fe20000000000 */
[----:B--2---:R-:W-:-:S07]  /*0ea0*/  FFMA R0, R7, R12, R0 ;  /* 0x0000000c07007223 */ /* 0x004fce0000000000 */
.L_x_16:
[----:B------:R-:W-:Y:S01]  /*0eb0*/  IADD3 R25, PT, PT, R25, 0x1, RZ ;  /* 0x0000000119197810 */ /* 0x000fe20007ffe0ff */
[----:B------:R-:W-:-:S07]  /*0ec0*/  VIADD R23, R23, 0x1 ;  /* 0x0000000117177836 */ /* 0x000fce0000000000 */
.L_x_15:
[CC--:B------:R-:W-:Y:S02]  /*0ed0*/  ISETP.GT.U32.AND P1, PT, R10.reuse, R25.reuse, PT ;  /* 0x000000190a00720c */ /* 0x0c0fe40003f24070 */
[----:B0-----:R-:W-:-:S04]  /*0ee0*/  IADD3 R12, PT, PT, R10, -R25, RZ ;  /* 0x800000190a0c7210 */ /* 0x001fc80007ffe0ff */
[----:B------:R-:W-:-:S13]  /*0ef0*/  ISETP.LE.U32.OR P1, PT, R12, 0x3, !P1 ;  /* 0x000000030c00780c */ /* 0x000fda0004f23470 */
[----:B------:R-:W-:Y:S05]  /*0f00*/  @P1 BRA `(.L_x_17) ;  /* 0x0000000000a01947 */ /* 0x000fea0003800000 */
[----:B------:R-:W-:Y:S01]  /*0f10*/  PLOP3.LUT P0, PT, PT, PT, PT, 0x8, 0x80 ;  /* 0x000000000080781c */ /* 0x000fe20003f0e170 */
[----:B------:R-:W-:-:S12]  /*0f20*/  VIADD R22, R10, 0xfffffffd ;  /* 0xfffffffd0a167836 */ /* 0x000fd80000000000 */
.L_x_18:
[----:B------:R-:W-:Y:S01]  /*0f30*/  ISETP.GT.AND P1, PT, R25, UR5, PT ;  /* 0x0000000519007c0c */ /* 0x000fe2000bf24270 */
[----:B------:R-:W-:Y:S01]  /*0f40*/  VIADD R27, R23, 0x1 ;  /* 0x00000001171b7836 */ /* 0x000fe20000000000 */
[C---:B------:R-:W-:Y:S02]  /*0f50*/  IADD3 R12, PT, PT, R25.reuse, 0x1, RZ ;  /* 0x00000001190c7810 */ /* 0x040fe40007ffe0ff */
[----:B------:R-:W-:Y:S02]  /*0f60*/  ISETP.GT.OR P1, PT, R20, UR7, P1 ;  /* 0x0000000714007c0c */ /* 0x000fe40008f24670 */
[----:B------:R-:W-:Y:S01]  /*0f70*/  ISETP.GT.AND P2, PT, R12, UR5, PT ;  /* 0x000000050c007c0c */ /* 0x000fe2000bf44270 */
[----:B------:R-:W-:-:S03]  /*0f80*/  VIADD R12, R25, 0x2 ;  /* 0x00000002190c7836 */ /* 0x000fc60000000000 */
[----:B------:R-:W-:Y:S02]  /*0f90*/  ISETP.GT.OR P2, PT, R20, UR7, P2 ;  /* 0x0000000714007c0c */ /* 0x000fe40009744670 */
[----:B------:R-:W-:Y:S02]  /*0fa0*/  ISETP.GT.AND P3, PT, R12, UR5, PT ;  /* 0x000000050c007c0c */ /* 0x000fe4000bf64270 */
[----:B------:R-:W-:Y:S02]  /*0fb0*/  IADD3 R12, PT, PT, R25, 0x3, RZ ;  /* 0x00000003190c7810 */ /* 0x000fe40007ffe0ff */
[----:B------:R-:W-:Y:S01]  /*0fc0*/  ISETP.GT.OR P3, PT, R20, UR7, P3 ;  /* 0x0000000714007c0c */ /* 0x000fe20009f64670 */
[----:B------:R-:W0:Y:S01]  /*0fd0*/  @!P1 LDC.64 R18, c[0x0][0x380] ;  /* 0x0000e000ff129b82 */ /* 0x000e220000000a00 */
[----:B------:R-:W-:-:S04]  /*0fe0*/  ISETP.GT.AND P4, PT, R12, UR5, PT ;  /* 0x000000050c007c0c */ /* 0x000fc8000bf84270 */
[----:B------:R-:W-:-:S03]  /*0ff0*/  ISETP.GT.OR P4, PT, R20, UR7, P4 ;  /* 0x0000000714007c0c */ /* 0x000fc6000a784670 */
[----:B------:R-:W1:Y:S08]  /*1000*/  @!P2 LDC.64 R12, c[0x0][0x380] ;  /* 0x0000e000ff0cab82 */ /* 0x000e700000000a00 */
[----:B------:R-:W2:Y:S08]  /*1010*/  @!P3 LDC.64 R14, c[0x0][0x380] ;  /* 0x0000e000ff0ebb82 */ /* 0x000eb00000000a00 */
[----:B------:R-:W3:Y:S01]  /*1020*/  @!P4 LDC.64 R16, c[0x0][0x380] ;  /* 0x0000e000ff10cb82 */ /* 0x000ee20000000a00 */
[----:B0-----:R-:W-:-:S06]  /*1030*/  @!P1 IMAD.WIDE R18, R23, 0x4, R18 ;  /* 0x0000000417129825 */ /* 0x001fcc00078e0212 */
[----:B------:R-:W4:Y:S01]  /*1040*/  @!P1 LDG.E R18, desc[UR12][R18.64] ;  /* 0x0000000c12129981 */ /* 0x000f22000c1e1900 */
[----:B-1----:R-:W-:Y:S01]  /*1050*/  @!P2 IMAD.WIDE R12, R27, 0x4, R12 ;  /* 0x000000041b0ca825 */ /* 0x002fe200078e020c */
[----:B------:R-:W-:-:S05]  /*1060*/  IADD3 R27, PT, PT, R23, 0x2, RZ ;  /* 0x00000002171b7810 */ /* 0x000fca0007ffe0ff */
[----:B------:R-:W5:Y:S01]  /*1070*/  @!P2 LDG.E R13, desc[UR12][R12.64] ;  /* 0x0000000c0c0da981 */ /* 0x000f62000c1e1900 */
[----:B--2---:R-:W-:-:S04]  /*1080*/  @!P3 IMAD.WIDE R14, R27, 0x4, R14 ;  /* 0x000000041b0eb825 */ /* 0x004fc800078e020e */
[----:B------:R-:W-:Y:S02]  /*1090*/  VIADD R27, R23, 0x3 ;  /* 0x00000003171b7836 */ /* 0x000fe40000000000 */
[----:B------:R-:W2:Y:S02]  /*10a0*/  @!P3 LDG.E R15, desc[UR12][R14.64] ;  /* 0x0000000c0e0fb981 */ /* 0x000ea4000c1e1900 */
[----:B---3--:R-:W-:-:S06]  /*10b0*/  @!P4 IMAD.WIDE R16, R27, 0x4, R16 ;  /* 0x000000041b10c825 */ /* 0x008fcc00078e0210 */
[----:B------:R-:W3:Y:S01]  /*10c0*/  @!P4 LDG.E R17, desc[UR12][R16.64] ;  /* 0x0000000c1011c981 */ /* 0x000ee2000c1e1900 */
[----:B------:R-:W-:Y:S01]  /*10d0*/  IADD3 R25, PT, PT, R25, 0x4, RZ ;  /* 0x0000000419197810 */ /* 0x000fe20007ffe0ff */
[----:B------:R-:W-:-:S04]  /*10e0*/  @!P1 FADD R5, R5, R7 ;  /* 0x0000000705059221 */ /* 0x000fc80000000000 */
[----:B------:R-:W-:-:S04]  /*10f0*/  @!P2 FADD R5, R5, R7 ;  /* 0x000000070505a221 */ /* 0x000fc80000000000 */
[----:B------:R-:W-:Y:S01]  /*1100*/  @!P3 FADD R5, R5, R7 ;  /* 0x000000070505b221 */ /* 0x000fe20000000000 */
[----:B------:R-:W-:-:S03]  /*1110*/  VIADD R23, R23, 0x4 ;  /* 0x0000000417177836 */ /* 0x000fc60000000000 */
[----:B------:R-:W-:Y:S01]  /*1120*/  @!P4 FADD R5, R5, R7 ;  /* 0x000000070505c221 */ /* 0x000fe20000000000 */
[----:B----4-:R-:W-:Y:S01]  /*1130*/  @!P1 FFMA R0, R7, R18, R0 ;  /* 0x0000001207009223 */ /* 0x010fe20000000000 */
[----:B------:R-:W-:-:S03]  /*1140*/  ISETP.GE.U32.AND P1, PT, R25, R22, PT ;  /* 0x000000161900720c */ /* 0x000fc60003f26070 */
[----:B-----5:R-:W-:-:S04]  /*1150*/  @!P2 FFMA R0, R7, R13, R0 ;  /* 0x0000000d0700a223 */ /* 0x020fc80000000000 */
[----:B--2---:R-:W-:-:S04]  /*1160*/  @!P3 FFMA R0, R7, R15, R0 ;  /* 0x0000000f0700b223 */ /* 0x004fc80000000000 */
[----:B---3--:R-:W-:Y:S02]  /*1170*/  @!P4 FFMA R0, R7, R17, R0 ;  /* 0x000000110700c223 */ /* 0x008fe40000000000 */
[----:B------:R-:W-:Y:S05]  /*1180*/  @!P1 BRA `(.L_x_18) ;  /* 0xfffffffc00689947 */ /* 0x000fea000383ffff */
.L_x_17:
[CC--:B------:R-:W-:Y:S02]  /*1190*/  ISETP.GT.U32.AND P1, PT, R10.reuse, R25.reuse, PT ;  /* 0x000000190a00720c */ /* 0x0c0fe40003f24070 */
[----:B------:R-:W-:-:S04]  /*11a0*/  IADD3 R12, PT, PT, R10, -R25, RZ ;  /* 0x800000190a0c7210 */ /* 0x000fc80007ffe0ff */
[----:B------:R-:W-:-:S13]  /*11b0*/  ISETP.LE.U32.OR P1, PT, R12, 0x1, !P1 ;  /* 0x000000010c00780c */ /* 0x000fda0004f23470 */
[----:B------:R-:W-:Y:S05]  /*11c0*/  @P1 BRA `(.L_x_19) ;  /* 0x00000000004c1947 */ /* 0x000fea0003800000 */
[C---:B------:R-:W-:Y:S01]  /*11d0*/  ISETP.GT.AND P0, PT, R25.reuse, UR5, PT ;  /* 0x0000000519007c0c */ /* 0x040fe2000bf04270 */
[----:B------:R-:W-:Y:S01]  /*11e0*/  VIADD R25, R25, 0x1 ;  /* 0x0000000119197836 */ /* 0x000fe20000000000 */
[----:B------:R-:W-:Y:S02]  /*11f0*/  IADD3 R17, PT, PT, R23, 0x1, RZ ;  /* 0x0000000117117810 */ /* 0x000fe40007ffe0ff */
[----:B------:R-:W-:Y:S02]  /*1200*/  ISETP.GT.OR P2, PT, R20, UR7, P0 ;  /* 0x0000000714007c0c */ /* 0x000fe40008744670 */
[----:B------:R-:W-:-:S04]  /*1210*/  ISETP.GT.AND P0, PT, R25, UR5, PT ;  /* 0x0000000519007c0c */ /* 0x000fc8000bf04270 */
[----:B------:R-:W-:-:S07]  /*1220*/  ISETP.GT.OR P1, PT, R20, UR7, P0 ;  /* 0x0000000714007c0c */ /* 0x000fce0008724670 */
[----:B------:R-:W0:Y:S08]  /*1230*/  @!P2 LDC.64 R14, c[0x0][0x380] ;  /* 0x0000e000ff0eab82 */ /* 0x000e300000000a00 */
[----:B------:R-:W1:Y:S01]  /*1240*/  @!P1 LDC.64 R12, c[0x0][0x380] ;  /* 0x0000e000ff0c9b82 */ /* 0x000e620000000a00 */
[----:B0-----:R-:W-:-:S06]  /*1250*/  @!P2 IMAD.WIDE R14, R23, 0x4, R14 ;  /* 0x00000004170ea825 */ /* 0x001fcc00078e020e */
[----:B------:R-:W2:Y:S01]  /*1260*/  @!P2 LDG.E R14, desc[UR12][R14.64] ;  /* 0x0000000c0e0ea981 */ /* 0x000ea2000c1e1900 */
[----:B-1----:R-:W-:-:S06]  /*1270*/  @!P1 IMAD.WIDE R12, R17, 0x4, R12 ;  /* 0x00000004110c9825 */ /* 0x002fcc00078e020c */
[----:B------:R-:W3:Y:S01]  /*1280*/  @!P1 LDG.E R13, desc[UR12][R12.64] ;  /* 0x0000000c0c0d9981 */ /* 0x000ee2000c1e1900 */
[--C-:B------:R-:W-:Y:S01]  /*1290*/  @!P2 FADD R5, R5, R7.reuse ;  /* 0x000000070505a221 */ /* 0x100fe20000000000 */
[----:B------:R-:W-:Y:S01]  /*12a0*/  PLOP3.LUT P0, PT, PT, PT, PT, 0x8, 0x80 ;  /* 0x000000000080781c */ /* 0x000fe20003f0e170 */
[----:B------:R-:W-:Y:S01]  /*12b0*/  VIADD R25, R25, 0x1 ;  /* 0x0000000119197836 */ /* 0x000fe20000000000 */
[----:B------:R-:W-:Y:S01]  /*12c0*/  IADD3 R23, PT, PT, R17, 0x1, RZ ;  /* 0x0000000111177810 */ /* 0x000fe20007ffe0ff */
[----:B------:R-:W-:Y:S01]  /*12d0*/  @!P1 FADD R5, R5, R7 ;  /* 0x0000000705059221 */ /* 0x000fe20000000000 */
[----:B--2---:R-:W-:-:S04]  /*12e0*/  @!P2 FFMA R0, R7, R14, R0 ;  /* 0x0000000e0700a223 */ /* 0x004fc80000000000 */
[----:B---3--:R-:W-:-:S07]  /*12f0*/  @!P1 FFMA R0, R7, R13, R0 ;  /* 0x0000000d07009223 */ /* 0x008fce0000000000 */
.L_x_19:
[C---:B------:R-:W-:Y:S02]  /*1300*/  ISETP.GT.AND P1, PT, R25.reuse, UR5, PT ;  /* 0x0000000519007c0c */ /* 0x040fe4000bf24270 */
[----:B------:R-:W-:Y:S02]  /*1310*/  ISETP.LT.U32.OR P0, PT, R25, R10, P0 ;  /* 0x0000000a1900720c */ /* 0x000fe40000701470 */
[----:B------:R-:W-:-:S04]  /*1320*/  ISETP.GT.OR P1, PT, R20, UR7, P1 ;  /* 0x0000000714007c0c */ /* 0x000fc80008f24670 */
[----:B------:R-:W-:-:S13]  /*1330*/  PLOP3.LUT P0, PT, P0, P1, PT, 0x8f, 0xf8 ;  /* 0x0000000000f8781c */ /* 0x000fda0000703177 */
[----:B------:R-:W-:Y:S05]  /*1340*/  @P0 BRA `(.L_x_20) ;  /* 0x0000000000140947 */ /* 0x000fea0003800000 */
[----:B------:R-:W0:Y:S02]  /*1350*/  LDC.64 R12, c[0x0][0x380] ;  /* 0x0000e000ff0c7b82 */ /* 0x000e240000000a00 */
[----:B0-----:R-:W-:-:S06]  /*1360*/  IMAD.WIDE R12, R23, 0x4, R12 ;  /* 0x00000004170c7825 */ /* 0x001fcc00078e020c */
[----:B------:R-:W2:Y:S01]  /*1370*/  LDG.E R12, desc[UR12][R12.64] ;  /* 0x0000000c0c0c7981 */ /* 0x000ea2000c1e1900 */
[----:B------:R-:W-:Y:S01]  /*1380*/  FADD R5, R5, R7 ;  /* 0x0000000705057221 */ /* 0x000fe20000000000 */
[----:B--2---:R-:W-:-:S07]  /*1390*/  FFMA R0, R7, R12, R0 ;  /* 0x0000000c07007223 */ /* 0x004fce0000000000 */
.L_x_20:
[----:B------:R-:W-:-:S05]  /*13a0*/  VIADD R20, R20, 0x1 ;  /* 0x0000000114147836 */ /* 0x000fca0000000000 */
[----:B------:R-:W-:-:S13]  /*13b0*/  ISETP.NE.AND P0, PT, R20, UR4, PT ;  /* 0x0000000414007c0c */ /* 0x000fda000bf05270 */
[----:B------:R-:W-:Y:S05]  /*13c0*/  @P0 BRA `(.L_x_21) ;  /* 0xfffffff8007c0947 */ /* 0x000fea000383ffff */
.L_x_14:
[----:B------:R-:W-:Y:S05]  /*13d0*/  BSYNC.RECONVERGENT B0 ;  /* 0x0000000000007941 */ /* 0x000fea0003800200 */
.L_x_11:
[----:B------:R-:W1:Y:S01]  /*13e0*/  LDCU UR8, c[0x0][0x374] ;  /* 0x00006e80ff0877ac */ /* 0x000e620008000800 */
[----:B------:R-:W-:-:S04]  /*13f0*/  IADD3 R11, PT, PT, R11, 0x1, RZ ;  /* 0x000000010b0b7810 */ /* 0x000fc80007ffe0ff */
[----:B-1----:R-:W-:-:S13]  /*1400*/  ISETP.NE.AND P0, PT, R11, UR8, PT ;  /* 0x000000080b007c0c */ /* 0x002fda000bf05270 */
[----:B------:R-:W-:Y:S05]  /*1410*/  @P0 BRA `(.L_x_22) ;  /* 0xfffffff400ec0947 */ /* 0x000fea000383ffff */
[----:B------:R-:W1:Y:S01]  /*1420*/  LDCU UR8, c[0x0][0x370] ;  /* 0x00006e00ff0877ac */ /* 0x000e620008000800 */
[----:B------:R-:W-:Y:S01]  /*1430*/  IMAD.MOV.U32 R6, RZ, RZ, R9 ;  /* 0x000000ffff067224 */ /* 0x000fe200078e0009 */
[----:B------:R-:W-:Y:S01]  /*1440*/  UIADD3 UR4, UPT, UPT, UR6, UR4, URZ ;  /* 0x0000000406047290 */ /* 0x000fe2000fffe0ff */
[----:B-1----:R-:W-:-:S13]  /*1450*/  ISETP.NE.AND P0, PT, R9, UR8, PT ;  /* 0x0000000809007c0c */ /* 0x002fda000bf05270 */
[----:B------:R-:W-:Y:S05]  /*1460*/  @P0 BRA `(.L_x_23) ;  /* 0xfffffff400c40947 */ /* 0x000fea000383ffff */
[----:B------:R-:W1:Y:S01]  /*1470*/  MUFU.RCP R4, R5 ;  /* 0x0000000500047308 */ /* 0x000e620000001000 */
[----:B------:R-:W-:Y:S07]  /*1480*/  BSSY.RECONVERGENT B0, `(.L_x_24) ;  /* 0x000000d000007945 */ /* 0x000fee0003800200 */
[----:B------:R-:W2:Y:S01]  /*1490*/  FCHK P0, R0, R5 ;  /* 0x0000000500007302 */ /* 0x000ea20000000000 */
[----:B-1----:R-:W-:-:S04]  /*14a0*/  FFMA R3, -R5, R4, 1 ;  /* 0x3f80000005037423 */ /* 0x002fc80000000104 */
[----:B------:R-:W-:-:S04]  /*14b0*/  FFMA R3, R4, R3, R4 ;  /* 0x0000000304037223 */ /* 0x000fc80000000004 */
[----:B------:R-:W-:-:S04]  /*14c0*/  FFMA R4, R0, R3, RZ ;  /* 0x0000000300047223 */ /* 0x000fc800000000ff */
[----:B------:R-:W-:-:S04]  /*14d0*/  FFMA R6, -R5, R4, R0 ;  /* 0x0000000405067223 */ /* 0x000fc80000000100 */
[----:B------:R-:W-:Y:S01]  /*14e0*/  FFMA R3, R3, R6, R4 ;  /* 0x0000000603037223 */ /* 0x000fe20000000004 */
[----:B--2---:R-:W-:Y:S06]  /*14f0*/  @!P0 BRA `(.L_x_25) ;  /* 0x0000000000148947 */ /* 0x004fec0003800000 */
[----:B------:R-:W-:Y:S01]  /*1500*/  MOV R6, R0 ;  /* 0x0000000000067202 */ /* 0x000fe20000000f00 */
[----:B------:R-:W-:Y:S01]  /*1510*/  IMAD.MOV.U32 R7, RZ, RZ, R5 ;  /* 0x000000ffff077224 */ /* 0x000fe200078e0005 */
[----:B------:R-:W-:-:S07]  /*1520*/  MOV R8, 0x1540 ;  /* 0x0000154000087802 */ /* 0x000fce0000000f00 */
[----:B0-----:R-:W-:Y:S05]  /*1530*/  CALL.REL.NOINC `($__internal_0_$__cuda_sm3x_div_rn_noftz_f32_slowpath) ;  /* 0x00000000003c7944 */ /* 0x001fea0003c00000 */
[----:B------:R-:W-:-:S07]  /*1540*/  MOV R3, R6 ;  /* 0x0000000600037202 */ /* 0x000fce0000000f00 */
.L_x_25:
[----:B------:R-:W-:Y:S05]  /*1550*/  BSYNC.RECONVERGENT B0 ;  /* 0x0000000000007941 */ /* 0x000fea0003800200 */
.L_x_24:
[----:B------:R-:W1:Y:S01]  /*1560*/  S2R R0, SR_TID.X ;  /* 0x0000000000007919 */ /* 0x000e620000002100 */
[----:B------:R-:W2:Y:S01]  /*1570*/  LDC.64 R4, c[0x0][0x388] ;  /* 0x0000e200ff047b82 */ /* 0x000ea20000000a00 */
[----:B------:R-:W3:Y:S01]  /*1580*/  LDCU UR4, c[0x0][0x3a0] ;  /* 0x00007400ff0477ac */ /* 0x000ee20008000800 */
[----:B------:R-:W-:Y:S01]  /*1590*/  IMAD R2, R2, UR10, RZ ;  /* 0x0000000a02027c24 */ /* 0x000fe2000f8e02ff */
[----:B------:R-:W4:Y:S01]  /*15a0*/  S2R R7, SR_TID.Y ;  /* 0x0000000000077919 */ /* 0x000f220000002200 */
[----:B------:R-:W-:-:S06]  /*15b0*/  UIMAD UR5, UR6, UR11, URZ ;  /* 0x0000000b060572a4 */ /* 0x000fcc000f8e02ff */
[----:B-1----:R-:W-:Y:S01]  /*15c0*/  IADD3 R0, PT, PT, R0, UR5, RZ ;  /* 0x0000000500007c10 */ /* 0x002fe2000fffe0ff */
[----:B----4-:R-:W-:-:S04]  /*15d0*/  IMAD.IADD R7, R2, 0x1, R7 ;  /* 0x0000000102077824 */ /* 0x010fc800078e0207 */
[----:B---3--:R-:W-:Y:S01]  /*15e0*/  IMAD R9, R0, UR4, R7 ;  /* 0x0000000400097c24 */ /* 0x008fe2000f8e0207 */
[----:B------:R-:W-:-:S03]  /*15f0*/  FSEL R7, R3, 1, P5 ;  /* 0x3f80000003077808 */ /* 0x000fc60002800000 */
[----:B--2---:R-:W-:-:S05]  /*1600*/  IMAD.WIDE R2, R9, 0x4, R4 ;  /* 0x0000000409027825 */ /* 0x004fca00078e0204 */
[----:B------:R-:W-:Y:S01]  /*1610*/  STG.E desc[UR12][R2.64], R7 ;  /* 0x0000000702007986 */ /* 0x000fe2000c10190c */
[----:B------:R-:W-:Y:S05]  /*1620*/  EXIT ;  /* 0x000000000000794d */ /* 0x000fea0003800000 */
        .weak           $__internal_0_$__cuda_sm3x_div_rn_noftz_f32_slowpath
        .type           $__internal_0_$__cuda_sm3x_div_rn_noftz_f32_slowpath,@function
        .size           $__internal_0_$__cuda_sm3x_div_rn_noftz_f32_slowpath,(.L_x_38 - $__internal_0_$__cuda_sm3x_div_rn_noftz_f32_slowpath)
$__internal_0_$__cuda_sm3x_div_rn_noftz_f32_slowpath:
[----:B------:R-:W-:Y:S01]  /*1630*/  SHF.R.U32.HI R10, RZ, 0x17, R7 ;  /* 0x00000017ff0a7819 */ /* 0x000fe20000011607 */
[----:B------:R-:W-:Y:S01]  /*1640*/  BSSY.RECONVERGENT B1, `(.L_x_26) ;  /* 0x0000062000017945 */ /* 0x000fe20003800200 */
[----:B------:R-:W-:Y:S02]  /*1650*/  SHF.R.U32.HI R9, RZ, 0x17, R6 ;  /* 0x00000017ff097819 */ /* 0x000fe40000011606 */
[----:B------:R-:W-:Y:S02]  /*1660*/  LOP3.LUT R10, R10, 0xff, RZ, 0xc0, !PT ;  /* 0x000000ff0a0a7812 */ /* 0x000fe400078ec0ff */
[----:B------:R-:W-:-:S03]  /*1670*/  LOP3.LUT R11, R9, 0xff, RZ, 0xc0, !PT ;  /* 0x000000ff090b7812 */ /* 0x000fc600078ec0ff */
[----:B------:R-:W-:Y:S01]  /*1680*/  VIADD R13, R10, 0xffffffff ;  /* 0xffffffff0a0d7836 */ /* 0x000fe20000000000 */
[----:B------:R-:W-:-:S04]  /*1690*/  IADD3 R12, PT, PT, R11, -0x1, RZ ;  /* 0xffffffff0b0c7810 */ /* 0x000fc80007ffe0ff */
[----:B------:R-:W-:-:S04]  /*16a0*/  ISETP.GT.U32.AND P0, PT, R13, 0xfd, PT ;  /* 0x000000fd0d00780c */ /* 0x000fc80003f04070 */
[----:B------:R-:W-:-:S13]  /*16b0*/  ISETP.GT.U32.OR P0, PT, R12, 0xfd, P0 ;  /* 0x000000fd0c00780c */ /* 0x000fda0000704470 */
[----:B------:R-:W-:Y:S01]  /*16c0*/  @!P0 IMAD.MOV.U32 R9, RZ, RZ, RZ ;  /* 0x000000ffff098224 */ /* 0x000fe200078e00ff */
[----:B------:R-:W-:Y:S06]  /*16d0*/  @!P0 BRA `(.L_x_27) ;  /* 0x00000000005c8947 */ /* 0x000fec0003800000 */
[----:B------:R-:W-:Y:S02]  /*16e0*/  FSETP.GTU.FTZ.AND P0, PT, |R6|, +INF , PT ;  /* 0x7f8000000600780b */ /* 0x000fe40003f1c200 */
[----:B------:R-:W-:-:S04]  /*16f0*/  FSETP.GTU.FTZ.AND P1, PT, |R7|, +INF , PT ;  /* 0x7f8000000700780b */ /* 0x000fc80003f3c200 */
[----:B------:R-:W-:-:S13]  /*1700*/  PLOP3.LUT P0, PT, P0, P1, PT, 0xf8, 0x8f ;  /* 0x00000000008f781c */ /* 0x000fda0000703f70 */
[----:B------:R-:W-:Y:S05]  /*1710*/  @P0 BRA `(.L_x_28) ;  /* 0x00000004004c0947 */ /* 0x000fea0003800000 */
[----:B------:R-:W-:-:S13]  /*1720*/  LOP3.LUT P0, RZ, R7, 0x7fffffff, R6, 0xc8, !PT ;  /* 0x7fffffff07ff7812 */ /* 0x000fda000780c806 */
[----:B------:R-:W-:Y:S05]  /*1730*/  @!P0 BRA `(.L_x_29) ;  /* 0x00000004003c8947 */ /* 0x000fea0003800000 */
[C---:B------:R-:W-:Y:S02]  /*1740*/  FSETP.NEU.FTZ.AND P0, PT, |R6|.reuse, +INF , PT ;  /* 0x7f8000000600780b */ /* 0x040fe40003f1d200 */
[----:B------:R-:W-:Y:S02]  /*1750*/  FSETP.NEU.FTZ.AND P2, PT, |R7|, +INF , PT ;  /* 0x7f8000000700780b */ /* 0x000fe40003f5d200 */
[----:B------:R-:W-:-:S11]  /*1760*/  FSETP.NEU.FTZ.AND P1, PT, |R6|, +INF , PT ;  /* 0x7f8000000600780b */ /* 0x000fd60003f3d200 */
[----:B------:R-:W-:Y:S05]  /*1770*/  @!P2 BRA !P0, `(.L_x_29) ;  /* 0x00000004002ca947 */ /* 0x000fea0004000000 */
[----:B------:R-:W-:-:S04]  /*1780*/  LOP3.LUT P0, RZ, R6, 0x7fffffff, RZ, 0xc0, !PT ;  /* 0x7fffffff06ff7812 */ /* 0x000fc8000780c0ff */
[----:B------:R-:W-:-:S13]  /*1790*/  PLOP3.LUT P0, PT, P2, P0, PT, 0x2f, 0xf2 ;  /* 0x0000000000f2781c */ /* 0x000fda0001700577 */
[----:B------:R-:W-:Y:S05]  /*17a0*/  @P0 BRA `(.L_x_30) ;  /* 0x0000000400180947 */ /* 0x000fea0003800000 */
[----:B------:R-:W-:-:S04]  /*17b0*/  LOP3.LUT P0, RZ, R7, 0x7fffffff, RZ, 0xc0, !PT ;  /* 0x7fffffff07ff7812 */ /* 0x000fc8000780c0ff */
[----:B------:R-:W-:-:S13]  /*17c0*/  PLOP3.LUT P0, PT, P1, P0, PT, 0x2f, 0xf2 ;  /* 0x0000000000f2781c */ /* 0x000fda0000f00577 */
[----:B------:R-:W-:Y:S05]  /*17d0*/  @P0 BRA `(.L_x_31) ;  /* 0x0000000400000947 */ /* 0x000fea0003800000 */
[----:B------:R-:W-:Y:S02]  /*17e0*/  ISETP.GE.AND P0, PT, R12, RZ, PT ;  /* 0x000000ff0c00720c */ /* 0x000fe40003f06270 */
[----:B------:R-:W-:-:S11]  /*17f0*/  ISETP.GE.AND P1, PT, R13, RZ, PT ;  /* 0x000000ff0d00720c */ /* 0x000fd60003f26270 */
[----:B------:R-:W-:Y:S01]  /*1800*/  @P0 MOV R9, RZ ;  /* 0x000000ff00090202 */ /* 0x000fe20000000f00 */
[----:B------:R-:W-:Y:S02]  /*1810*/  @!P0 IMAD.MOV.U32 R9, RZ, RZ, -0x40 ;  /* 0xffffffc0ff098424 */ /* 0x000fe400078e00ff */
[----:B------:R-:W-:Y:S01]  /*1820*/  @!P0 FFMA R6, R6, 1.84467440737095516160e+19, RZ ;  /* 0x5f80000006068823 */ /* 0x000fe200000000ff */
[----:B------:R-:W-:Y:S02]  /*1830*/  @!P1 FFMA R7, R7, 1.84467440737095516160e+19, RZ ;  /* 0x5f80000007079823 */ /* 0x000fe400000000ff */
[----:B------:R-:W-:-:S07]  /*1840*/  @!P1 IADD3 R9, PT, PT, R9, 0x40, RZ ;  /* 0x0000004009099810 */ /* 0x000fce0007ffe0ff */
.L_x_27:
[----:B------:R-:W-:Y:S01]  /*1850*/  LEA R12, R10, 0xc0800000, 0x17 ;  /* 0xc08000000a0c7811 */ /* 0x000fe200078eb8ff */
[----:B------:R-:W-:Y:S01]  /*1860*/  BSSY.RECONVERGENT B2, `(.L_x_32) ;  /* 0x0000036000027945 */ /* 0x000fe20003800200 */
[----:B------:R-:W-:-:S03]  /*1870*/  IADD3 R11, PT, PT, R11, -0x7f, RZ ;  /* 0xffffff810b0b7810 */ /* 0x000fc60007ffe0ff */
[----:B------:R-:W-:Y:S02]  /*1880*/  IMAD.IADD R12, R7, 0x1, -R12 ;  /* 0x00000001070c7824 */ /* 0x000fe400078e0a0c */
[C---:B------:R-:W-:Y:S02]  /*1890*/  IMAD R6, R11.reuse, -0x800000, R6 ;  /* 0xff8000000b067824 */ /* 0x040fe400078e0206 */
[----:B------:R0:W1:Y:S01]  /*18a0*/  MUFU.RCP R7, R12 ;  /* 0x0000000c00077308 */ /* 0x0000620000001000 */
[----:B------:R-:W-:Y:S01]  /*18b0*/  FADD.FTZ R13, -R12, -RZ ;  /* 0x800000ff0c0d7221 */ /* 0x000fe20000010100 */
[----:B0-----:R-:W-:-:S05]  /*18c0*/  IADD3 R12, PT, PT, R11, 0x7f, -R10 ;  /* 0x0000007f0b0c7810 */ /* 0x001fca0007ffe80a */
[----:B------:R-:W-:Y:S02]  /*18d0*/  IMAD.IADD R9, R12, 0x1, R9 ;  /* 0x000000010c097824 */ /* 0x000fe400078e0209 */
[----:B-1----:R-:W-:-:S04]  /*18e0*/  FFMA R14, R7, R13, 1 ;  /* 0x3f800000070e7423 */ /* 0x002fc8000000000d */
[----:B------:R-:W-:-:S04]  /*18f0*/  FFMA R7, R7, R14, R7 ;  /* 0x0000000e07077223 */ /* 0x000fc80000000007 */
[----:B------:R-:W-:-:S04]  /*1900*/  FFMA R14, R6, R7, RZ ;  /* 0x00000007060e7223 */ /* 0x000fc800000000ff */
[----:B------:R-:W-:-:S04]  /*1910*/  FFMA R15, R13, R14, R6 ;  /* 0x0000000e0d0f7223 */ /* 0x000fc80000000006 */
[----:B------:R-:W-:-:S04]  /*1920*/  FFMA R14, R7, R15, R14 ;  /* 0x0000000f070e7223 */ /* 0x000fc8000000000e */
[----:B------:R-:W-:-:S04]  /*1930*/  FFMA R13, R13, R14, R6 ;  /* 0x0000000e0d0d7223 */ /* 0x000fc80000000006 */
[----:B------:R-:W-:-:S05]  /*1940*/  FFMA R6, R7, R13, R14 ;  /* 0x0000000d07067223 */ /* 0x000fca000000000e */
[----:B------:R-:W-:-:S04]  /*1950*/  SHF.R.U32.HI R10, RZ, 0x17, R6 ;  /* 0x00000017ff0a7819 */ /* 0x000fc80000011606 */
[----:B------:R-:W-:-:S04]  /*1960*/  LOP3.LUT R10, R10, 0xff, RZ, 0xc0, !PT ;  /* 0x000000ff0a0a7812 */ /* 0x000fc800078ec0ff */
[----:B------:R-:W-:-:S05]  /*1970*/  IADD3 R15, PT, PT, R10, R9, RZ ;  /* 0x000000090a0f7210 */ /* 0x000fca0007ffe0ff */
[----:B------:R-:W-:-:S05]  /*1980*/  VIADD R10, R15, 0xffffffff ;  /* 0xffffffff0f0a7836 */ /* 0x000fca0000000000 */
[----:B------:R-:W-:-:S13]  /*1990*/  ISETP.GE.U32.AND P0, PT, R10, 0xfe, PT ;  /* 0x000000fe0a00780c */ /* 0x000fda0003f06070 */
[----:B------:R-:W-:Y:S05]  /*19a0*/  @!P0 BRA `(.L_x_33) ;  /* 0x0000000000808947 */ /* 0x000fea0003800000 */
[----:B------:R-:W-:-:S13]  /*19b0*/  ISETP.GT.AND P0, PT, R15, 0xfe, PT ;  /* 0x000000fe0f00780c */ /* 0x000fda0003f04270 */
[----:B------:R-:W-:Y:S05]  /*19c0*/  @P0 BRA `(.L_x_34) ;  /* 0x00000000006c0947 */ /* 0x000fea0003800000 */
[----:B------:R-:W-:-:S13]  /*19d0*/  ISETP.GE.AND P0, PT, R15, 0x1, PT ;  /* 0x000000010f00780c */ /* 0x000fda0003f06270 */
[----:B------:R-:W-:Y:S05]  /*19e0*/  @P0 BRA `(.L_x_35) ;  /* 0x0000000000740947 */ /* 0x000fea0003800000 */
[----:B------:R-:W-:Y:S02]  /*19f0*/  ISETP.GE.AND P0, PT, R15, -0x18, PT ;  /* 0xffffffe80f00780c */ /* 0x000fe40003f06270 */
[----:B------:R-:W-:-:S11]  /*1a00*/  LOP3.LUT R6, R6, 0x80000000, RZ, 0xc0, !PT ;  /* 0x8000000006067812 */ /* 0x000fd600078ec0ff */
[----:B------:R-:W-:Y:S05]  /*1a10*/  @!P0 BRA `(.L_x_35) ;  /* 0x0000000000688947 */ /* 0x000fea0003800000 */
[-CC-:B------:R-:W-:Y:S01]  /*1a20*/  FFMA.RZ R9, R7, R13.reuse, R14.reuse ;  /* 0x0000000d07097223 */ /* 0x180fe2000000c00e */
[----:B------:R-:W-:Y:S01]  /*1a30*/  IADD3 R12, PT, PT, R15, 0x20, RZ ;  /* 0x000000200f0c7810 */ /* 0x000fe20007ffe0ff */
[-CC-:B------:R-:W-:Y:S01]  /*1a40*/  FFMA.RM R10, R7, R13.reuse, R14.reuse ;  /* 0x0000000d070a7223 */ /* 0x180fe2000000400e */
[----:B------:R-:W-:Y:S02]  /*1a50*/  ISETP.NE.AND P2, PT, R15, RZ, PT ;  /* 0x000000ff0f00720c */ /* 0x000fe40003f45270 */
[----:B------:R-:W-:Y:S01]  /*1a60*/  LOP3.LUT R11, R9, 0x7fffff, RZ, 0xc0, !PT ;  /* 0x007fffff090b7812 */ /* 0x000fe200078ec0ff */
[----:B------:R-:W-:Y:S01]  /*1a70*/  FFMA.RP R9, R7, R13, R14 ;  /* 0x0000000d07097223 */ /* 0x000fe2000000800e */
[----:B------:R-:W-:Y:S02]  /*1a80*/  ISETP.NE.AND P1, PT, R15, RZ, PT ;  /* 0x000000ff0f00720c */ /* 0x000fe40003f25270 */
[----:B------:R-:W-:Y:S02]  /*1a90*/  LOP3.LUT R11, R11, 0x800000, RZ, 0xfc, !PT ;  /* 0x008000000b0b7812 */ /* 0x000fe400078efcff */
[----:B------:R-:W-:-:S02]  /*1aa0*/  IADD3 R7, PT, PT, -R15, RZ, RZ ;  /* 0x000000ff0f077210 */ /* 0x000fc40007ffe1ff */
[----:B------:R-:W-:Y:S02]  /*1ab0*/  SHF.L.U32 R12, R11, R12, RZ ;  /* 0x0000000c0b0c7219 */ /* 0x000fe400000006ff */
[----:B------:R-:W-:Y:S02]  /*1ac0*/  FSETP.NEU.FTZ.AND P0, PT, R9, R10, PT ;  /* 0x0000000a0900720b */ /* 0x000fe40003f1d000 */
[----:B------:R-:W-:Y:S02]  /*1ad0*/  SEL R10, R7, RZ, P2 ;  /* 0x000000ff070a7207 */ /* 0x000fe40001000000 */
[----:B------:R-:W-:Y:S02]  /*1ae0*/  ISETP.NE.AND P1, PT, R12, RZ, P1 ;  /* 0x000000ff0c00720c */ /* 0x000fe40000f25270 */
[----:B------:R-:W-:Y:S02]  /*1af0*/  SHF.R.U32.HI R10, RZ, R10, R11 ;  /* 0x0000000aff0a7219 */ /* 0x000fe4000001160b */
[----:B------:R-:W-:-:S02]  /*1b00*/  PLOP3.LUT P0, PT, P0, P1, PT, 0xf8, 0x8f ;  /* 0x00000000008f781c */ /* 0x000fc40000703f70 */
[----:B------:R-:W-:Y:S02]  /*1b10*/  SHF.R.U32.HI R12, RZ, 0x1, R10 ;  /* 0x00000001ff0c7819 */ /* 0x000fe4000001160a */
[----:B------:R-:W-:-:S04]  /*1b20*/  SEL R7, RZ, 0x1, !P0 ;  /* 0x00000001ff077807 */ /* 0x000fc80004000000 */
[----:B------:R-:W-:-:S04]  /*1b30*/  LOP3.LUT R7, R7, 0x1, R12, 0xf8, !PT ;  /* 0x0000000107077812 */ /* 0x000fc800078ef80c */
[----:B------:R-:W-:-:S05]  /*1b40*/  LOP3.LUT R7, R7, R10, RZ, 0xc0, !PT ;  /* 0x0000000a07077212 */ /* 0x000fca00078ec0ff */
[----:B------:R-:W-:-:S05]  /*1b50*/  IMAD.IADD R7, R12, 0x1, R7 ;  /* 0x000000010c077824 */ /* 0x000fca00078e0207 */
[----:B------:R-:W-:Y:S01]  /*1b60*/  LOP3.LUT R6, R7, R6, RZ, 0xfc, !PT ;  /* 0x0000000607067212 */ /* 0x000fe200078efcff */
[----:B------:R-:W-:Y:S06]  /*1b70*/  BRA `(.L_x_35) ;  /* 0x0000000000107947 */ /* 0x000fec0003800000 */
.L_x_34:
[----:B------:R-:W-:-:S04]  /*1b80*/  LOP3.LUT R6, R6, 0x80000000, RZ, 0xc0, !PT ;  /* 0x8000000006067812 */ /* 0x000fc800078ec0ff */
[----:B------:R-:W-:Y:S01]  /*1b90*/  LOP3.LUT R6, R6, 0x7f800000, RZ, 0xfc, !PT ;  /* 0x7f80000006067812 */ /* 0x000fe200078efcff */
[----:B------:R-:W-:Y:S06]  /*1ba0*/  BRA `(.L_x_35) ;  /* 0x0000000000047947 */ /* 0x000fec0003800000 */
.L_x_33:
[----:B------:R-:W-:-:S07]  /*1bb0*/  LEA R6, R9, R6, 0x17 ;  /* 0x0000000609067211 */ /* 0x000fce00078eb8ff */
.L_x_35:
[----:B------:R-:W-:Y:S05]  /*1bc0*/  BSYNC.RECONVERGENT B2 ;  /* 0x0000000000027941 */ /* 0x000fea0003800200 */
.L_x_32:
[----:B------:R-:W-:Y:S05]  /*1bd0*/  BRA `(.L_x_36) ;  /* 0x0000000000207947 */ /* 0x000fea0003800000 */
.L_x_31:
[----:B------:R-:W-:-:S04]  /*1be0*/  LOP3.LUT R6, R7, 0x80000000, R6, 0x48, !PT ;  /* 0x8000000007067812 */ /* 0x000fc800078e4806 */
[----:B------:R-:W-:Y:S01]  /*1bf0*/  LOP3.LUT R6, R6, 0x7f800000, RZ, 0xfc, !PT ;  /* 0x7f80000006067812 */ /* 0x000fe200078efcff */
[----:B------:R-:W-:Y:S06]  /*1c00*/  BRA `(.L_x_36) ;  /* 0x0000000000147947 */ /* 0x000fec0003800000 */
.L_x_30:
[----:B------:R-:W-:Y:S01]  /*1c10*/  LOP3.LUT R6, R7, 0x80000000, R6, 0x48, !PT ;  /* 0x8000000007067812 */ /* 0x000fe200078e4806 */
[----:B------:R-:W-:Y:S06]  /*1c20*/  BRA `(.L_x_36) ;  /* 0x00000000000c7947 */ /* 0x000fec0003800000 */
.L_x_29:
[----:B------:R-:W0:Y:S01]  /*1c30*/  MUFU.RSQ R6, -QNAN ;  /* 0xffc0000000067908 */ /* 0x000e220000001400 */
[----:B------:R-:W-:Y:S05]  /*1c40*/  BRA `(.L_x_36) ;  /* 0x0000000000047947 */ /* 0x000fea0003800000 */
.L_x_28:
[----:B------:R-:W-:-:S07]  /*1c50*/  FADD.FTZ R6, R6, R7 ;  /* 0x0000000706067221 */ /* 0x000fce0000010000 */
.L_x_36:
[----:B------:R-:W-:Y:S05]  /*1c60*/  BSYNC.RECONVERGENT B1 ;  /* 0x0000000000017941 */ /* 0x000fea0003800200 */
.L_x_26:
[----:B------:R-:W-:-:S04]  /*1c70*/  HFMA2 R9, -RZ, RZ, 0, 0 ;  /* 0x00000000ff097431 */ /* 0x000fc800000001ff */
[----:B0-----:R-:W-:Y:S05]  /*1c80*/  RET.REL.NODEC R8 `(_Z17cudaNonLocalMeansPKfPfS1_fiii) ;  /* 0xffffffe008dc7950 */ /* 0x001fea0003c3ffff */
.L_x_37:
[----:B------:R-:W-:-:S00]  /*1c90*/  BRA `(.L_x_37) ;  /* 0xfffffffc00fc7947 */ /* 0x000fc0000383ffff */
[----:B------:R-:W-:-:S00]  /*1ca0*/  NOP ;  /* 0x0000000000007918 */ /* 0x000fc00000000000 */
        /* <DEDUP_REMOVED lines=13> */
.L_x_38:


//--------------------- .nv.shared._Z17cudaNonLocalMeansPKfPfS1_fiii --------------------------
	.section	.nv.shared._Z17cudaNonLocalMeansPKfPfS1_fiii,"aw",@nobits
	.sectionflags	@""
	.align	16
	.zero		1024


//--------------------- .nv.shared.reserved.0     --------------------------
	.section	.nv.shared.reserved.0,"aw",@nobits
	.weak		__nv_reservedSMEM_offset_0_alias
	.size		__nv_reservedSMEM_offset_0_alias, 0, 64
	.other		__nv_reservedSMEM_offset_0_alias,@"STO_CUDA_RESERVED_SHARED STV_DEFAULT"
__nv_reservedSMEM_offset_0_alias:
	.zero		0
	.zero		64


//--------------------- .nv.constant0._Z17cudaNonLocalMeansPKfPfS1_fiii --------------------------
	.section	.nv.constant0._Z17cudaNonLocalMeansPKfPfS1_fiii,"a",@progbits
	.sectionflags	@""
	.align	4
.nv.constant0._Z17cudaNonLocalMeansPKfPfS1_fiii:
	.zero		936


//--------------------- SYMBOLS --------------------------

	.type		.nv.reservedSmem.offset0,@object
	.size		.nv.reservedSmem.offset0,0x4
	.type		.nv.reservedSmem.cap,@object
	.size		.nv.reservedSmem.cap,0x4
